def attn_fwd(
    Q,
    K,
    V,
    Out,
    Lse,
    sm_scale,
    stride_qz,
    stride_qh,
    stride_qm,
    stride_qk,
    stride_kz,
    stride_kh,
    stride_kn,
    stride_kk,
    stride_vz,
    stride_vh,
    stride_vn,
    stride_vk,
    stride_oz,
    stride_oh,
    stride_om,
    stride_ok,
    seqlen_q,
    seqlen_k,
    BLOCK_M: tl.constexpr,
    BLOCK_N: tl.constexpr,
    HEAD_DIM: tl.constexpr,
    CAUSAL: tl.constexpr,
):
    start_m = tl.program_id(0)
    off_hz = tl.program_id(1)
    q_off = off_hz * stride_qh
    k_off = off_hz * stride_kh
    v_off = off_hz * stride_vh
    offs_m = start_m * BLOCK_M + tl.arange(0, BLOCK_M)
    offs_d = tl.arange(0, HEAD_DIM)
    offs_n = tl.arange(0, BLOCK_N)
    q_ptrs = Q + q_off + offs_m[:, None] * stride_qm + offs_d[None, :] * stride_qk
    k_ptrs = K + k_off + offs_d[:, None] * stride_kk + offs_n[None, :] * stride_kn
    v_ptrs = V + v_off + offs_n[:, None] * stride_vn + offs_d[None, :] * stride_vk
    m_i = tl.full([BLOCK_M], float("-inf"), dtype=tl.float32)
    l_i = tl.zeros([BLOCK_M], dtype=tl.float32) + 1.0
    acc = tl.zeros([BLOCK_M, HEAD_DIM], dtype=tl.float32)
    q = tl.load(q_ptrs)
    acc, l_i, m_i = _attn_fwd_inner(
        acc,
        l_i,
        m_i,
        q,
        k_ptrs,
        v_ptrs,
        sm_scale,
        stride_kn,
        stride_vn,
        start_m,
        seqlen_k,
        BLOCK_M,
        BLOCK_N,
        HEAD_DIM,
        CAUSAL,
    )
    acc = acc / l_i[:, None]
    lse = m_i + tl.math.log2(l_i) / 1.4426950408889634
    o_ptrs = (
        Out
        + off_hz * stride_oh
        + offs_m[:, None] * stride_om
        + offs_d[None, :] * stride_ok
    )
    tl.store(o_ptrs, acc.to(Out.dtype.element_ty))
    tl.store(Lse + off_hz * seqlen_q + offs_m, lse)

# config = {"BLOCK_M": 64, "BLOCK_N": 32, "HEAD_DIM": 64, "arch": "sm_90", "causal": true, "dtype": "fp16", "num_stages": 2, "num_warps": 4}
# arch = sm_90


// ===== COMPILED SASS (sm_90a) =====

	.target	sm_90a

	.elftype	@"ET_EXEC"


//--------------------- .note.nv.tkinfo           --------------------------
	.section	.note.nv.tkinfo,"",@"SHT_NOTE"
	.sectionflags	@"SHF_NOTE_NV_TKINFO"
	.tkinfo
        /*0018*/ 	.word	0x00000002
        /*0030*/ 	.string	""
        /*0030*/ 	.string	"ptxas"
        /*0030*/ 	.string	"Cuda compilation tools, release 13.0, V13.0.88"
        /*0030*/ 	.string	"Build cuda_13.0.r13.0/compiler.36424714_0"
        /*0030*/ 	.string	"-v  -suppress-debug-info  -lineinfo  -arch sm_90a "



//--------------------- .note.nv.cuinfo           --------------------------
	.section	.note.nv.cuinfo,"",@"SHT_NOTE"
	.sectionflags	@"SHF_NOTE_NV_CUINFO"
        /*0018*/ 	.short	0x0002
        /*001a*/ 	.short	0x005a
        /*001c*/ 	.short	0x0082
	.zero		2


//--------------------- .nv.info                  --------------------------
	.section	.nv.info,"",@"SHT_CUDA_INFO"
	.align	4


	//----- nvinfo : EIATTR_REGCOUNT
	.align		4
        /*0000*/ 	.byte	0x04, 0x2f
        /*0002*/ 	.short	(.L_2 - .L_1)
	.align		4
.L_1:
        /*0004*/ 	.word	index@(attn_fwd)
        /*0008*/ 	.word	0x000000a2


	//----- nvinfo : EIATTR_FRAME_SIZE
	.align		4
.L_2:
        /*000c*/ 	.byte	0x04, 0x11
        /*000e*/ 	.short	(.L_4 - .L_3)
	.align		4
.L_3:
        /*0010*/ 	.word	index@(attn_fwd)
        /*0014*/ 	.word	0x00000000


	//----- nvinfo : EIATTR_MIN_STACK_SIZE
	.align		4
.L_4:
        /*0018*/ 	.byte	0x04, 0x12
        /*001a*/ 	.short	(.L_6 - .L_5)
	.align		4
.L_5:
        /*001c*/ 	.word	index@(attn_fwd)
        /*0020*/ 	.word	0x00000000
.L_6:


//--------------------- .nv.compat                --------------------------
	.section	.nv.compat,"",@"SHT_CUDA_COMPAT_INFO"
	.align	4
        /*0000*/ 	.byte	0x02, 0x09, 0x01, 0x00, 0x02, 0x02, 0x04, 0x00, 0x02, 0x05, 0x05, 0x00, 0x03, 0x07, 0x01, 0x01
        /*0010*/ 	.byte	0x02, 0x03, 0x00, 0x00, 0x02, 0x06, 0x01, 0x00, 0x04, 0x0b, 0x08, 0x00, 0x00, 0x00, 0x00, 0x00
        /*0020*/ 	.byte	0x00, 0x00, 0x00, 0x00


//--------------------- .nv.info.attn_fwd         --------------------------
	.section	.nv.info.attn_fwd,"",@"SHT_CUDA_INFO"
	.sectionflags	@""
	.align	4


	//----- nvinfo : EIATTR_CUDA_API_VERSION
	.align		4
        /*0000*/ 	.byte	0x04, 0x37
        /*0002*/ 	.short	(.L_8 - .L_7)
.L_7:
        /*0004*/ 	.word	0x00000082


	//----- nvinfo : EIATTR_KPARAM_INFO
	.align		4
.L_8:
        /*0008*/ 	.byte	0x04, 0x17
        /*000a*/ 	.short	(.L_10 - .L_9)
.L_9:
        /*000c*/ 	.word	0x00000000
        /*0010*/ 	.short	0x0019
        /*0012*/ 	.short	0x0080
        /*0014*/ 	.byte	0x00, 0xf4, 0x21, 0x00


	//----- nvinfo : EIATTR_KPARAM_INFO
	.align		4
.L_10:
        /*0018*/ 	.byte	0x04, 0x17
        /*001a*/ 	.short	(.L_12 - .L_11)
.L_11:
        /*001c*/ 	.word	0x00000000
        /*0020*/ 	.short	0x0018
        /*0022*/ 	.short	0x0078
        /*0024*/ 	.byte	0x00, 0xf4, 0x21, 0x00


	//----- nvinfo : EIATTR_KPARAM_INFO
	.align		4
.L_12:
        /*0028*/ 	.byte	0x04, 0x17
        /*002a*/ 	.short	(.L_14 - .L_13)
.L_13:
        /*002c*/ 	.word	0x00000000
        /*0030*/ 	.short	0x0017
        /*0032*/ 	.short	0x0070
        /*0034*/ 	.byte	0x00, 0xf0, 0x11, 0x00


	//----- nvinfo : EIATTR_KPARAM_INFO
	.align		4
.L_14:
        /*0038*/ 	.byte	0x04, 0x17
        /*003a*/ 	.short	(.L_16 - .L_15)
.L_15:
        /*003c*/ 	.word	0x00000000
        /*0040*/ 	.short	0x0016
        /*0042*/ 	.short	0x006c
        /*0044*/ 	.byte	0x00, 0xf0, 0x11, 0x00


	//----- nvinfo : EIATTR_KPARAM_INFO
	.align		4
.L_16:
        /*0048*/ 	.byte	0x04, 0x17
        /*004a*/ 	.short	(.L_18 - .L_17)
.L_17:
        /*004c*/ 	.word	0x00000000
        /*0050*/ 	.short	0x0015
        /*0052*/ 	.short	0x0068
        /*0054*/ 	.byte	0x00, 0xf0, 0x11, 0x00


	//----- nvinfo : EIATTR_KPARAM_INFO
	.align		4
.L_18:
        /*0058*/ 	.byte	0x04, 0x17
        /*005a*/ 	.short	(.L_20 - .L_19)
.L_19:
        /*005c*/ 	.word	0x00000000
        /*0060*/ 	.short	0x0014
        /*0062*/ 	.short	0x0064
        /*0064*/ 	.byte	0x00, 0xf0, 0x11, 0x00


	//----- nvinfo : EIATTR_KPARAM_INFO
	.align		4
.L_20:
        /*0068*/ 	.byte	0x04, 0x17
        /*006a*/ 	.short	(.L_22 - .L_21)
.L_21:
        /*006c*/ 	.word	0x00000000
        /*0070*/ 	.short	0x0013
        /*0072*/ 	.short	0x0060
        /*0074*/ 	.byte	0x00, 0xf0, 0x11, 0x00


	//----- nvinfo : EIATTR_KPARAM_INFO
	.align		4
.L_22:
        /*0078*/ 	.byte	0x04, 0x17
        /*007a*/ 	.short	(.L_24 - .L_23)
.L_23:
        /*007c*/ 	.word	0x00000000
        /*0080*/ 	.short	0x0012
        /*0082*/ 	.short	0x005c
        /*0084*/ 	.byte	0x00, 0xf0, 0x11, 0x00


	//----- nvinfo : EIATTR_KPARAM_INFO
	.align		4
.L_24:
        /*0088*/ 	.byte	0x04, 0x17
        /*008a*/ 	.short	(.L_26 - .L_25)
.L_25:
        /*008c*/ 	.word	0x00000000
        /*0090*/ 	.short	0x0011
        /*0092*/ 	.short	0x0058
        /*0094*/ 	.byte	0x00, 0xf0, 0x11, 0x00


	//----- nvinfo : EIATTR_KPARAM_INFO
	.align		4
.L_26:
        /*0098*/ 	.byte	0x04, 0x17
        /*009a*/ 	.short	(.L_28 - .L_27)
.L_27:
        /*009c*/ 	.word	0x00000000
        /*00a0*/ 	.short	0x0010
        /*00a2*/ 	.short	0x0054
        /*00a4*/ 	.byte	0x00, 0xf0, 0x11, 0x00


	//----- nvinfo : EIATTR_KPARAM_INFO
	.align		4
.L_28:
        /*00a8*/ 	.byte	0x04, 0x17
        /*00aa*/ 	.short	(.L_30 - .L_29)
.L_29:
        /*00ac*/ 	.word	0x00000000
        /*00b0*/ 	.short	0x000f
        /*00b2*/ 	.short	0x0050
        /*00b4*/ 	.byte	0x00, 0xf0, 0x11, 0x00


	//----- nvinfo : EIATTR_KPARAM_INFO
	.align		4
.L_30:
        /*00b8*/ 	.byte	0x04, 0x17
        /*00ba*/ 	.short	(.L_32 - .L_31)
.L_31:
        /*00bc*/ 	.word	0x00000000
        /*00c0*/ 	.short	0x000e
        /*00c2*/ 	.short	0x004c
        /*00c4*/ 	.byte	0x00, 0xf0, 0x11, 0x00


	//----- nvinfo : EIATTR_KPARAM_INFO
	.align		4
.L_32:
        /*00c8*/ 	.byte	0x04, 0x17
        /*00ca*/ 	.short	(.L_34 - .L_33)
.L_33:
        /*00cc*/ 	.word	0x00000000
        /*00d0*/ 	.short	0x000d
        /*00d2*/ 	.short	0x0048
        /*00d4*/ 	.byte	0x00, 0xf0, 0x11, 0x00


	//----- nvinfo : EIATTR_KPARAM_INFO
	.align		4
.L_34:
        /*00d8*/ 	.byte	0x04, 0x17
        /*00da*/ 	.short	(.L_36 - .L_35)
.L_35:
        /*00dc*/ 	.word	0x00000000
        /*00e0*/ 	.short	0x000c
        /*00e2*/ 	.short	0x0044
        /*00e4*/ 	.byte	0x00, 0xf0, 0x11, 0x00


	//----- nvinfo : EIATTR_KPARAM_INFO
	.align		4
.L_36:
        /*00e8*/ 	.byte	0x04, 0x17
        /*00ea*/ 	.short	(.L_38 - .L_37)
.L_37:
        /*00ec*/ 	.word	0x00000000
        /*00f0*/ 	.short	0x000b
        /*00f2*/ 	.short	0x0040
        /*00f4*/ 	.byte	0x00, 0xf0, 0x11, 0x00


	//----- nvinfo : EIATTR_KPARAM_INFO
	.align		4
.L_38:
        /*00f8*/ 	.byte	0x04, 0x17
        /*00fa*/ 	.short	(.L_40 - .L_39)
.L_39:
        /*00fc*/ 	.word	0x00000000
        /*0100*/ 	.short	0x000a
        /*0102*/ 	.short	0x003c
        /*0104*/ 	.byte	0x00, 0xf0, 0x11, 0x00


	//----- nvinfo : EIATTR_KPARAM_INFO
	.align		4
.L_40:
        /*0108*/ 	.byte	0x04, 0x17
        /*010a*/ 	.short	(.L_42 - .L_41)
.L_41:
        /*010c*/ 	.word	0x00000000
        /*0110*/ 	.short	0x0009
        /*0112*/ 	.short	0x0038
        /*0114*/ 	.byte	0x00, 0xf0, 0x11, 0x00


	//----- nvinfo : EIATTR_KPARAM_INFO
	.align		4
.L_42:
        /*0118*/ 	.byte	0x04, 0x17
        /*011a*/ 	.short	(.L_44 - .L_43)
.L_43:
        /*011c*/ 	.word	0x00000000
        /*0120*/ 	.short	0x0008
        /*0122*/ 	.short	0x0034
        /*0124*/ 	.byte	0x00, 0xf0, 0x11, 0x00


	//----- nvinfo : EIATTR_KPARAM_INFO
	.align		4
.L_44:
        /*0128*/ 	.byte	0x04, 0x17
        /*012a*/ 	.short	(.L_46 - .L_45)
.L_45:
        /*012c*/ 	.word	0x00000000
        /*0130*/ 	.short	0x0007
        /*0132*/ 	.short	0x0030
        /*0134*/ 	.byte	0x00, 0xf0, 0x11, 0x00


	//----- nvinfo : EIATTR_KPARAM_INFO
	.align		4
.L_46:
        /*0138*/ 	.byte	0x04, 0x17
        /*013a*/ 	.short	(.L_48 - .L_47)
.L_47:
        /*013c*/ 	.word	0x00000000
        /*0140*/ 	.short	0x0006
        /*0142*/ 	.short	0x002c
        /*0144*/ 	.byte	0x00, 0xf0, 0x11, 0x00


	//----- nvinfo : EIATTR_KPARAM_INFO
	.align		4
.L_48:
        /*0148*/ 	.byte	0x04, 0x17
        /*014a*/ 	.short	(.L_50 - .L_49)
.L_49:
        /*014c*/ 	.word	0x00000000
        /*0150*/ 	.short	0x0005
        /*0152*/ 	.short	0x0028
        /*0154*/ 	.byte	0x00, 0xf0, 0x11, 0x00


	//----- nvinfo : EIATTR_KPARAM_INFO
	.align		4
.L_50:
        /*0158*/ 	.byte	0x04, 0x17
        /*015a*/ 	.short	(.L_52 - .L_51)
.L_51:
        /*015c*/ 	.word	0x00000000
        /*0160*/ 	.short	0x0004
        /*0162*/ 	.short	0x0020
        /*0164*/ 	.byte	0x00, 0xf4, 0x21, 0x00


	//----- nvinfo : EIATTR_KPARAM_INFO
	.align		4
.L_52:
        /*0168*/ 	.byte	0x04, 0x17
        /*016a*/ 	.short	(.L_54 - .L_53)
.L_53:
        /*016c*/ 	.word	0x00000000
        /*0170*/ 	.short	0x0003
        /*0172*/ 	.short	0x0018
        /*0174*/ 	.byte	0x00, 0xf4, 0x21, 0x00


	//----- nvinfo : EIATTR_KPARAM_INFO
	.align		4
.L_54:
        /*0178*/ 	.byte	0x04, 0x17
        /*017a*/ 	.short	(.L_56 - .L_55)
.L_55:
        /*017c*/ 	.word	0x00000000
        /*0180*/ 	.short	0x0002
        /*0182*/ 	.short	0x0010
        /*0184*/ 	.byte	0x00, 0xf4, 0x21, 0x00


	//----- nvinfo : EIATTR_KPARAM_INFO
	.align		4
.L_56:
        /*0188*/ 	.byte	0x04, 0x17
        /*018a*/ 	.short	(.L_58 - .L_57)
.L_57:
        /*018c*/ 	.word	0x00000000
        /*0190*/ 	.short	0x0001
        /*0192*/ 	.short	0x0008
        /*0194*/ 	.byte	0x00, 0xf4, 0x21, 0x00


	//----- nvinfo : EIATTR_KPARAM_INFO
	.align		4
.L_58:
        /*0198*/ 	.byte	0x04, 0x17
        /*019a*/ 	.short	(.L_60 - .L_59)
.L_59:
        /*019c*/ 	.word	0x00000000
        /*01a0*/ 	.short	0x0000
        /*01a2*/ 	.short	0x0000
        /*01a4*/ 	.byte	0x00, 0xf4, 0x21, 0x00


	//----- nvinfo : EIATTR_SPARSE_MMA_MASK
	.align		4
.L_60:
        /*01a8*/ 	.byte	0x03, 0x50
        /*01aa*/ 	.short	0x0000


	//----- nvinfo : EIATTR_MAXREG_COUNT
	.align		4
        /*01ac*/ 	.byte	0x03, 0x1b
        /*01ae*/ 	.short	0x00ff


	//----- nvinfo : EIATTR_NUM_BARRIERS
	.align		4
        /*01b0*/ 	.byte	0x02, 0x4c
        /*01b2*/ 	.byte	0x01
	.zero		1


	//----- nvinfo : EIATTR_MERCURY_ISA_VERSION
	.align		4
        /*01b4*/ 	.byte	0x03, 0x5f
        /*01b6*/ 	.short	0x0101


	//----- nvinfo : EIATTR_COOP_GROUP_MASK_REGIDS
	.align		4
        /*01b8*/ 	.byte	0x04, 0x29
        /*01ba*/ 	.short	(.L_62 - .L_61)


	//   ....[0]....
.L_61:
        /*01bc*/ 	.word	0xffffffff


	//   ....[1]....
        /*01c0*/ 	.word	0xffffffff


	//   ....[2]....
        /*01c4*/ 	.word	0xffffffff


	//   ....[3]....
        /*01c8*/ 	.word	0xffffffff


	//   ....[4]....
        /*01cc*/ 	.word	0xffffffff


	//   ....[5]....
        /*01d0*/ 	.word	0xffffffff


	//   ....[6]....
        /*01d4*/ 	.word	0xffffffff


	//   ....[7]....
        /*01d8*/ 	.word	0xffffffff


	//----- nvinfo : EIATTR_COOP_GROUP_INSTR_OFFSETS
	.align		4
.L_62:
        /*01dc*/ 	.byte	0x04, 0x28
        /*01de*/ 	.short	(.L_64 - .L_63)


	//   ....[0]....
.L_63:
        /*01e0*/ 	.word	0x000021a0


	//   ....[1]....
        /*01e4*/ 	.word	0x000023b0


	//   ....[2]....
        /*01e8*/ 	.word	0x000023c0


	//   ....[3]....
        /*01ec*/ 	.word	0x000023e0


	//   ....[4]....
        /*01f0*/ 	.word	0x00002c60


	//   ....[5]....
        /*01f4*/ 	.word	0x00002c70


	//   ....[6]....
        /*01f8*/ 	.word	0x00002cc0


	//   ....[7]....
        /*01fc*/ 	.word	0x00002ce0


	//----- nvinfo : EIATTR_EXIT_INSTR_OFFSETS
	.align		4
.L_64:
        /*0200*/ 	.byte	0x04, 0x1c
        /*0202*/ 	.short	(.L_66 - .L_65)


	//   ....[0]....
.L_65:
        /*0204*/ 	.word	0x000047c0


	//   ....[1]....
        /*0208*/ 	.word	0x000047f0


	//----- nvinfo : EIATTR_REQNTID
	.align		4
.L_66:
        /*020c*/ 	.byte	0x04, 0x10
        /*020e*/ 	.short	(.L_68 - .L_67)
.L_67:
        /*0210*/ 	.word	0x00000080
        /*0214*/ 	.word	0x00000001
        /*0218*/ 	.word	0x00000001


	//----- nvinfo : EIATTR_CBANK_PARAM_SIZE
	.align		4
.L_68:
        /*021c*/ 	.byte	0x03, 0x19
        /*021e*/ 	.short	0x0088


	//----- nvinfo : EIATTR_PARAM_CBANK
	.align		4
        /*0220*/ 	.byte	0x04, 0x0a
        /*0222*/ 	.short	(.L_70 - .L_69)
	.align		4
.L_69:
        /*0224*/ 	.word	index@(.nv.constant0.attn_fwd)
        /*0228*/ 	.short	0x0210
        /*022a*/ 	.short	0x0088


	//----- nvinfo : EIATTR_SW_WAR
	.align		4
.L_70:
        /*022c*/ 	.byte	0x04, 0x36
        /*022e*/ 	.short	(.L_72 - .L_71)
.L_71:
        /*0230*/ 	.word	0x00000008
.L_72:


//--------------------- .nv.callgraph             --------------------------
	.section	.nv.callgraph,"",@"SHT_CUDA_CALLGRAPH"
	.align	4
	.sectionentsize	8
	.align		4
        /*0000*/ 	.word	0x00000000
	.align		4
        /*0004*/ 	.word	0xffffffff
	.align		4
        /*0008*/ 	.word	0x00000000
	.align		4
        /*000c*/ 	.word	0xfffffffe
	.align		4
        /*0010*/ 	.word	0x00000000
	.align		4
        /*0014*/ 	.word	0xfffffffd
	.align		4
        /*0018*/ 	.word	0x00000000
	.align		4
        /*001c*/ 	.word	0xfffffffc


//--------------------- .nv.constant4             --------------------------
	.section	.nv.constant4,"a",@progbits
	.align	8
	.align		8
.nv.constant4:
        /*0000*/ 	.dword	_$_str


//--------------------- .text.attn_fwd            --------------------------
	.section	.text.attn_fwd,"ax",@progbits
	.align	128
        .global         attn_fwd
        .type           attn_fwd,@function
        .size           attn_fwd,(.L_x_3 - attn_fwd)
        .other          attn_fwd,@"STO_CUDA_ENTRY STV_DEFAULT"
attn_fwd:
.text.attn_fwd:
[----:B------:R-:W-:Y:S01]  /*0000*/  LDC R1, c[0x0][0x28] ;  /* 0x00000a00ff017b82 */ /* 0x000fe20000000800 */
[----:B------:R-:W0:Y:S07]  /*0010*/  S2R R7, SR_CTAID.X ;  /* 0x0000000000077919 */ /* 0x000e2e0000002500 */
[----:B------:R-:W1:Y:S01]  /*0020*/  S2UR UR8, SR_CTAID.Y ;  /* 0x00000000000879c3 */ /* 0x000e620000002600 */
[----:B------:R-:W-:Y:S01]  /*0030*/  ULDC.64 UR4, c[0x0][0x240] ;  /* 0x0000900000047ab9 */ /* 0x000fe20000000a00 */
[----:B------:R-:W-:Y:S01]  /*0040*/  ULDC.64 UR20, c[0x0][0x208] ;  /* 0x0000820000147ab9 */ /* 0x000fe20000000a00 */
[----:B------:R-:W2:Y:S05]  /*0050*/  S2R R0, SR_TID.X ;  /* 0x0000000000007919 */ /* 0x000eaa0000002100 */
[----:B------:R-:W3:Y:S08]  /*0060*/  LDC R54, c[0x0][0x248] ;  /* 0x00009200ff367b82 */ /* 0x000ef00000000800 */
[----:B------:R-:W4:Y:S01]  /*0070*/  LDC.64 R50, c[0x0][0x210] ;  /* 0x00008400ff327b82 */ /* 0x000f220000000a00 */
[----:B-1----:R-:W-:-:S04]  /*0080*/  UIMAD UR4, UR8, UR4, URZ ;  /* 0x00000004080472a4 */ /* 0x002fc8000f8e023f */
[----:B------:R-:W-:Y:S01]  /*0090*/  USHF.L.U32 UR6, UR4, 0x1, URZ ;  /* 0x0000000104067899 */ /* 0x000fe2000800063f */
[----:B0-----:R-:W-:Y:S01]  /*00a0*/  IMAD.SHL.U32 R7, R7, 0x40, RZ ;  /* 0x0000004007077824 */ /* 0x001fe200078e00ff */
[----:B--2---:R-:W-:-:S04]  /*00b0*/  SHF.R.U32.HI R6, RZ, 0x6, R0 ;  /* 0x00000006ff067819 */ /* 0x004fc80000011600 */
[----:B------:R-:W-:Y:S02]  /*00c0*/  LOP3.LUT R136, R7, 0x3f, R0, 0xf8, !PT ;  /* 0x0000003f07887812 */ /* 0x000fe400078ef800 */
[----:B------:R-:W-:-:S03]  /*00d0*/  SGXT.U32 R6, R6, 0x1 ;  /* 0x000000010606781a */ /* 0x000fc60000000000 */
[----:B------:R-:W-:Y:S01]  /*00e0*/  IMAD R2, R136, UR5, RZ ;  /* 0x0000000588027c24 */ /* 0x000fe2000f8e02ff */
[----:B------:R-:W-:Y:S01]  /*00f0*/  UIMAD.WIDE UR4, UR4, 0x2, URZ ;  /* 0x00000002040478a5 */ /* 0x000fe2000f8e023f */
[----:B---3--:R-:W-:Y:S02]  /*0100*/  IMAD R5, R6, R54, RZ ;  /* 0x0000003606057224 */ /* 0x008fe400078e02ff */
[----:B------:R-:W-:Y:S02]  /*0110*/  IMAD.SHL.U32 R3, R2, 0x2, RZ ;  /* 0x0000000202037824 */ /* 0x000fe400078e00ff */
[----:B------:R-:W-:Y:S02]  /*0120*/  IMAD R9, R54, 0x2, R5 ;  /* 0x0000000236097824 */ /* 0x000fe400078e0205 */
[----:B------:R-:W-:Y:S01]  /*0130*/  IMAD.HI R2, R2, 0x2, RZ ;  /* 0x0000000202027827 */ /* 0x000fe200078e02ff */
[----:B----4-:R-:W-:-:S03]  /*0140*/  IADD3 R50, P0, P1, R3, UR6, R50 ;  /* 0x0000000603327c10 */ /* 0x010fc6000f91e032 */
[----:B------:R-:W-:Y:S01]  /*0150*/  IMAD R10, R54, 0x2, R9 ;  /* 0x00000002360a7824 */ /* 0x000fe200078e0209 */
[----:B------:R-:W-:Y:S02]  /*0160*/  IADD3.X R52, R2, UR5, R51, P0, P1 ;  /* 0x0000000502347c10 */ /* 0x000fe400087e2433 */
[-C--:B------:R-:W-:Y:S01]  /*0170*/  LEA R2, P0, R5, R50.reuse, 0x1 ;  /* 0x0000003205027211 */ /* 0x080fe200078008ff */
[C---:B------:R-:W-:Y:S01]  /*0180*/  IMAD R11, R54.reuse, 0x2, R10 ;  /* 0x00000002360b7824 */ /* 0x040fe200078e020a */
[----:B------:R-:W-:Y:S02]  /*0190*/  LEA R4, P1, R9, R50, 0x1 ;  /* 0x0000003209047211 */ /* 0x000fe400078208ff */
[----:B------:R-:W-:Y:S01]  /*01a0*/  LEA.HI.X.SX32 R3, R5, R52, 0x1, P0 ;  /* 0x0000003405037211 */ /* 0x000fe200000f0eff */
[----:B------:R-:W-:Y:S01]  /*01b0*/  IMAD R13, R54, 0x2, R11 ;  /* 0x00000002360d7824 */ /* 0x000fe200078e020b */
[----:B------:R-:W-:Y:S02]  /*01c0*/  LEA R8, P0, R10, R50, 0x1 ;  /* 0x000000320a087211 */ /* 0x000fe400078008ff */
[-C--:B------:R-:W-:Y:S01]  /*01d0*/  LEA.HI.X.SX32 R5, R9, R52.reuse, 0x1, P1 ;  /* 0x0000003409057211 */ /* 0x080fe200008f0eff */
[----:B------:R-:W-:Y:S01]  /*01e0*/  IMAD R15, R54, 0x2, R13 ;  /* 0x00000002360f7824 */ /* 0x000fe200078e020d */
[----:B------:R0:W2:Y:S01]  /*01f0*/  LDG.E.U16 R22, desc[UR20][R2.64] ;  /* 0x0000001402167981 */ /* 0x0000a2000c1e1500 */
[----:B------:R-:W-:-:S02]  /*0200*/  LEA.HI.X.SX32 R9, R10, R52, 0x1, P0 ;  /* 0x000000340a097211 */ /* 0x000fc400000f0eff */
[-C--:B------:R-:W-:Y:S01]  /*0210*/  LEA R10, P0, R11, R50.reuse, 0x1 ;  /* 0x000000320b0a7211 */ /* 0x080fe200078008ff */
[----:B------:R1:W3:Y:S01]  /*0220*/  LDG.E.U16 R23, desc[UR20][R4.64] ;  /* 0x0000001404177981 */ /* 0x0002e2000c1e1500 */
[----:B------:R-:W-:Y:S02]  /*0230*/  LEA R12, P1, R13, R50, 0x1 ;  /* 0x000000320d0c7211 */ /* 0x000fe400078208ff */
[----:B------:R-:W-:Y:S01]  /*0240*/  LEA.HI.X.SX32 R11, R11, R52, 0x1, P0 ;  /* 0x000000340b0b7211 */ /* 0x000fe200000f0eff */
[----:B------:R4:W5:Y:S01]  /*0250*/  LDG.E.U16 R24, desc[UR20][R8.64] ;  /* 0x0000001408187981 */ /* 0x000962000c1e1500 */
[----:B------:R-:W-:Y:S01]  /*0260*/  LEA R14, P0, R15, R50, 0x1 ;  /* 0x000000320f0e7211 */ /* 0x000fe200078008ff */
[C---:B0-----:R-:W-:Y:S01]  /*0270*/  IMAD R3, R54.reuse, 0x2, R15 ;  /* 0x0000000236037824 */ /* 0x041fe200078e020f */
[-C--:B------:R-:W-:Y:S01]  /*0280*/  LEA.HI.X.SX32 R13, R13, R52.reuse, 0x1, P1 ;  /* 0x000000340d0d7211 */ /* 0x080fe200008f0eff */
[----:B------:R-:W5:Y:S01]  /*0290*/  LDG.E.U16 R25, desc[UR20][R10.64] ;  /* 0x000000140a197981 */ /* 0x000f62000c1e1500 */
[----:B------:R-:W-:Y:S01]  /*02a0*/  LEA.HI.X.SX32 R15, R15, R52, 0x1, P0 ;  /* 0x000000340f0f7211 */ /* 0x000fe200000f0eff */
[C---:B-1----:R-:W-:Y:S01]  /*02b0*/  IMAD R5, R54.reuse, 0x2, R3 ;  /* 0x0000000236057824 */ /* 0x042fe200078e0203 */
[C---:B------:R-:W-:Y:S01]  /*02c0*/  LEA R2, P0, R3.reuse, R50, 0x1 ;  /* 0x0000003203027211 */ /* 0x040fe200078008ff */
[----:B------:R0:W3:Y:S02]  /*02d0*/  LDG.E.U16 R26, desc[UR20][R12.64] ;  /* 0x000000140c1a7981 */ /* 0x0000e4000c1e1500 */
[C---:B------:R-:W-:Y:S01]  /*02e0*/  IMAD R16, R54.reuse, 0x2, R5 ;  /* 0x0000000236107824 */ /* 0x040fe200078e0205 */
[----:B------:R-:W-:Y:S01]  /*02f0*/  LEA.HI.X.SX32 R3, R3, R52, 0x1, P0 ;  /* 0x0000003403037211 */ /* 0x000fe200000f0eff */
[----:B------:R1:W5:Y:S01]  /*0300*/  LDG.E.U16 R27, desc[UR20][R14.64] ;  /* 0x000000140e1b7981 */ /* 0x000362000c1e1500 */
[CC--:B------:R-:W-:Y:S01]  /*0310*/  LEA R4, P0, R5.reuse, R50.reuse, 0x1 ;  /* 0x0000003205047211 */ /* 0x0c0fe200078008ff */
[----:B------:R-:W-:Y:S01]  /*0320*/  IMAD R17, R54, 0x2, R16 ;  /* 0x0000000236117824 */ /* 0x000fe200078e0210 */
[----:B----4-:R-:W-:Y:S01]  /*0330*/  LEA R8, P1, R16, R50, 0x1 ;  /* 0x0000003210087211 */ /* 0x010fe200078208ff */
[----:B------:R-:W4:Y:S01]  /*0340*/  LDG.E.U16 R28, desc[UR20][R2.64] ;  /* 0x00000014021c7981 */ /* 0x000f22000c1e1500 */
[-C--:B------:R-:W-:Y:S01]  /*0350*/  LEA.HI.X.SX32 R5, R5, R52.reuse, 0x1, P0 ;  /* 0x0000003405057211 */ /* 0x080fe200000f0eff */
[----:B0-----:R-:W-:Y:S01]  /*0360*/  IMAD R13, R54, 0x2, R17 ;  /* 0x00000002360d7824 */ /* 0x001fe200078e0211 */
[----:B------:R-:W-:-:S03]  /*0370*/  LEA.HI.X.SX32 R9, R16, R52, 0x1, P1 ;  /* 0x0000003410097211 */ /* 0x000fc600008f0eff */
[C---:B-1----:R-:W-:Y:S01]  /*0380*/  IMAD R15, R54.reuse, 0x2, R13 ;  /* 0x00000002360f7824 */ /* 0x042fe200078e020d */
[C---:B------:R-:W-:Y:S01]  /*0390*/  LEA R10, P0, R17.reuse, R50, 0x1 ;  /* 0x00000032110a7211 */ /* 0x040fe200078008ff */
[----:B------:R0:W5:Y:S02]  /*03a0*/  LDG.E.U16 R30, desc[UR20][R8.64] ;  /* 0x00000014081e7981 */ /* 0x000164000c1e1500 */
[C---:B------:R-:W-:Y:S01]  /*03b0*/  IMAD R16, R54.reuse, 0x2, R15 ;  /* 0x0000000236107824 */ /* 0x040fe200078e020f */
[----:B------:R-:W-:Y:S01]  /*03c0*/  LEA.HI.X.SX32 R11, R17, R52, 0x1, P0 ;  /* 0x00000034110b7211 */ /* 0x000fe200000f0eff */
[----:B------:R-:W4:Y:S01]  /*03d0*/  LDG.E.U16 R29, desc[UR20][R4.64] ;  /* 0x00000014041d7981 */ /* 0x000f22000c1e1500 */
[CC--:B------:R-:W-:Y:S01]  /*03e0*/  LEA R12, P0, R13.reuse, R50.reuse, 0x1 ;  /* 0x000000320d0c7211 */ /* 0x0c0fe200078008ff */
[----:B------:R-:W-:Y:S01]  /*03f0*/  IMAD R17, R54, 0x2, R16 ;  /* 0x0000000236117824 */ /* 0x000fe200078e0210 */
[----:B------:R-:W-:Y:S01]  /*0400*/  LEA R14, P1, R16, R50, 0x1 ;  /* 0x00000032100e7211 */ /* 0x000fe200078208ff */
[----:B------:R1:W4:Y:S01]  /*0410*/  LDG.E.U16 R31, desc[UR20][R10.64] ;  /* 0x000000140a1f7981 */ /* 0x000322000c1e1500 */
[----:B------:R-:W-:Y:S01]  /*0420*/  LEA.HI.X.SX32 R13, R13, R52, 0x1, P0 ;  /* 0x000000340d0d7211 */ /* 0x000fe200000f0eff */
[----:B0-----:R-:W-:Y:S01]  /*0430*/  IMAD R9, R54, 0x2, R17 ;  /* 0x0000000236097824 */ /* 0x001fe200078e0211 */
[----:B------:R-:W-:-:S03]  /*0440*/  LEA R2, P0, R15, R50, 0x1 ;  /* 0x000000320f027211 */ /* 0x000fc600078008ff */
[----:B------:R0:W4:Y:S01]  /*0450*/  LDG.E.U16 R32, desc[UR20][R12.64] ;  /* 0x000000140c207981 */ /* 0x000122000c1e1500 */
[-C--:B------:R-:W-:Y:S01]  /*0460*/  LEA.HI.X.SX32 R3, R15, R52.reuse, 0x1, P0 ;  /* 0x000000340f037211 */ /* 0x080fe200000f0eff */
[----:B-1----:R-:W-:Y:S01]  /*0470*/  IMAD R11, R54, 0x2, R9 ;  /* 0x00000002360b7824 */ /* 0x002fe200078e0209 */
[----:B------:R-:W-:-:S03]  /*0480*/  LEA.HI.X.SX32 R15, R16, R52, 0x1, P1 ;  /* 0x00000034100f7211 */ /* 0x000fc600008f0eff */
[----:B------:R-:W4:Y:S01]  /*0490*/  LDG.E.U16 R33, desc[UR20][R2.64] ;  /* 0x0000001402217981 */ /* 0x000f22000c1e1500 */
[C---:B------:R-:W-:Y:S01]  /*04a0*/  LEA R4, P0, R17.reuse, R50, 0x1 ;  /* 0x0000003211047211 */ /* 0x040fe200078008ff */
[C---:B------:R-:W-:Y:S02]  /*04b0*/  IMAD R16, R54.reuse, 0x2, R11 ;  /* 0x0000000236107824 */ /* 0x040fe400078e020b */
[----:B------:R1:W4:Y:S01]  /*04c0*/  LDG.E.U16 R34, desc[UR20][R14.64] ;  /* 0x000000140e227981 */ /* 0x000322000c1e1500 */
[----:B------:R-:W-:Y:S01]  /*04d0*/  LEA.HI.X.SX32 R5, R17, R52, 0x1, P0 ;  /* 0x0000003411057211 */ /* 0x000fe200000f0eff */
[----:B------:R-:W-:Y:S01]  /*04e0*/  IMAD R17, R54, 0x2, R16 ;  /* 0x0000000236117824 */ /* 0x000fe200078e0210 */
[----:B------:R-:W-:-:S03]  /*04f0*/  LEA R8, P0, R9, R50, 0x1 ;  /* 0x0000003209087211 */ /* 0x000fc600078008ff */
[C---:B------:R-:W-:Y:S01]  /*0500*/  IMAD R18, R54.reuse, 0x2, R17 ;  /* 0x0000000236127824 */ /* 0x040fe200078e0211 */
[----:B------:R-:W-:Y:S01]  /*0510*/  LEA.HI.X.SX32 R9, R9, R52, 0x1, P0 ;  /* 0x0000003409097211 */ /* 0x000fe200000f0eff */
[----:B------:R1:W4:Y:S01]  /*0520*/  LDG.E.U16 R35, desc[UR20][R4.64] ;  /* 0x0000001404237981 */ /* 0x000322000c1e1500 */
[CC--:B------:R-:W-:Y:S01]  /*0530*/  LEA R10, P0, R11.reuse, R50.reuse, 0x1 ;  /* 0x000000320b0a7211 */ /* 0x0c0fe200078008ff */
[----:B------:R-:W-:Y:S01]  /*0540*/  IMAD R19, R54, 0x2, R18 ;  /* 0x0000000236137824 */ /* 0x000fe200078e0212 */
[----:B0-----:R-:W-:Y:S01]  /*0550*/  LEA R12, P1, R16, R50, 0x1 ;  /* 0x00000032100c7211 */ /* 0x001fe200078208ff */
[----:B------:R0:W4:Y:S01]  /*0560*/  LDG.E.U16 R36, desc[UR20][R8.64] ;  /* 0x0000001408247981 */ /* 0x000122000c1e1500 */
[----:B------:R-:W-:Y:S01]  /*0570*/  LEA.HI.X.SX32 R11, R11, R52, 0x1, P0 ;  /* 0x000000340b0b7211 */ /* 0x000fe200000f0eff */
[----:B-1----:R-:W-:Y:S01]  /*0580*/  IMAD R15, R54, 0x2, R19 ;  /* 0x00000002360f7824 */ /* 0x002fe200078e0213 */
[C---:B------:R-:W-:Y:S02]  /*0590*/  LEA R2, P0, R17.reuse, R50, 0x1 ;  /* 0x0000003211027211 */ /* 0x040fe400078008ff */
[-C--:B------:R-:W-:Y:S01]  /*05a0*/  LEA.HI.X.SX32 R13, R16, R52.reuse, 0x1, P1 ;  /* 0x00000034100d7211 */ /* 0x080fe200008f0eff */
[----:B------:R-:W-:Y:S01]  /*05b0*/  IMAD R16, R54, 0x2, R15 ;  /* 0x0000000236107824 */ /* 0x000fe200078e020f */
[----:B------:R-:W-:Y:S01]  /*05c0*/  LEA.HI.X.SX32 R3, R17, R52, 0x1, P0 ;  /* 0x0000003411037211 */ /* 0x000fe200000f0eff */
[----:B------:R-:W4:Y:S01]  /*05d0*/  LDG.E.U16 R37, desc[UR20][R10.64] ;  /* 0x000000140a257981 */ /* 0x000f22000c1e1500 */
[----:B------:R-:W-:Y:S01]  /*05e0*/  LEA R4, P0, R18, R50, 0x1 ;  /* 0x0000003212047211 */ /* 0x000fe200078008ff */
[----:B------:R-:W-:-:S02]  /*05f0*/  IMAD R17, R54, 0x2, R16 ;  /* 0x0000000236117824 */ /* 0x000fc400078e0210 */
[----:B------:R1:W4:Y:S01]  /*0600*/  LDG.E.U16 R38, desc[UR20][R12.64] ;  /* 0x000000140c267981 */ /* 0x000322000c1e1500 */
[----:B------:R-:W-:Y:S01]  /*0610*/  LEA.HI.X.SX32 R5, R18, R52, 0x1, P0 ;  /* 0x0000003412057211 */ /* 0x000fe200000f0eff */
[----:B------:R-:W-:Y:S01]  /*0620*/  IMAD R18, R54, 0x2, R17 ;  /* 0x0000000236127824 */ /* 0x000fe200078e0211 */
[C---:B0-----:R-:W-:Y:S01]  /*0630*/  LEA R8, P0, R16.reuse, R50, 0x1 ;  /* 0x0000003210087211 */ /* 0x041fe200078008ff */
[----:B------:R0:W4:Y:S03]  /*0640*/  LDG.E.U16 R39, desc[UR20][R2.64] ;  /* 0x0000001402277981 */ /* 0x000126000c1e1500 */
[----:B------:R-:W-:Y:S01]  /*0650*/  LEA.HI.X.SX32 R9, R16, R52, 0x1, P0 ;  /* 0x0000003410097211 */ /* 0x000fe200000f0eff */
[----:B------:R0:W4:Y:S01]  /*0660*/  LDG.E.U16 R40, desc[UR20][R4.64] ;  /* 0x0000001404287981 */ /* 0x000122000c1e1500 */
[----:B-1----:R-:W-:Y:S01]  /*0670*/  IMAD R13, R54, 0x2, R18 ;  /* 0x00000002360d7824 */ /* 0x002fe200078e0212 */
[----:B------:R-:W-:-:S02]  /*0680*/  LEA R14, P1, R15, R50, 0x1 ;  /* 0x000000320f0e7211 */ /* 0x000fc400078208ff */
[----:B------:R-:W4:Y:S01]  /*0690*/  LDG.E.U16 R41, desc[UR20][R8.64] ;  /* 0x0000001408297981 */ /* 0x000f22000c1e1500 */
[----:B------:R-:W-:Y:S01]  /*06a0*/  IMAD R16, R54, 0x2, R13 ;  /* 0x0000000236107824 */ /* 0x000fe200078e020d */
[----:B------:R-:W-:-:S03]  /*06b0*/  LEA R10, P0, R17, R50, 0x1 ;  /* 0x00000032110a7211 */ /* 0x000fc600078008ff */
[----:B0-----:R-:W-:Y:S01]  /*06c0*/  IMAD R2, R54, 0x2, R16 ;  /* 0x0000000236027824 */ /* 0x001fe200078e0210 */
[----:B------:R-:W-:-:S03]  /*06d0*/  LEA.HI.X.SX32 R15, R15, R52, 0x1, P1 ;  /* 0x000000340f0f7211 */ /* 0x000fc600008f0eff */
[C---:B------:R-:W-:Y:S01]  /*06e0*/  IMAD R20, R54.reuse, 0x2, R2 ;  /* 0x0000000236147824 */ /* 0x040fe200078e0202 */
[----:B------:R-:W-:Y:S01]  /*06f0*/  LEA.HI.X.SX32 R11, R17, R52, 0x1, P0 ;  /* 0x00000034110b7211 */ /* 0x000fe200000f0eff */
[----:B------:R0:W4:Y:S01]  /*0700*/  LDG.E.U16 R42, desc[UR20][R14.64] ;  /* 0x000000140e2a7981 */ /* 0x000122000c1e1500 */
[CC--:B------:R-:W-:Y:S01]  /*0710*/  LEA R12, P1, R13.reuse, R50.reuse, 0x1 ;  /* 0x000000320d0c7211 */ /* 0x0c0fe200078208ff */
[----:B------:R-:W-:Y:S01]  /*0720*/  IMAD R3, R54, 0x2, R20 ;  /* 0x0000000236037824 */ /* 0x000fe200078e0214 */
[C---:B------:R-:W-:Y:S01]  /*0730*/  LEA R4, P0, R16.reuse, R50, 0x1 ;  /* 0x0000003210047211 */ /* 0x040fe200078008ff */
[----:B------:R1:W4:Y:S01]  /*0740*/  LDG.E.U16 R44, desc[UR20][R10.64] ;  /* 0x000000140a2c7981 */ /* 0x000322000c1e1500 */
[-C--:B------:R-:W-:Y:S02]  /*0750*/  LEA.HI.X.SX32 R13, R13, R52.reuse, 0x1, P1 ;  /* 0x000000340d0d7211 */ /* 0x080fe400008f0eff */
[----:B------:R-:W-:Y:S01]  /*0760*/  LEA.HI.X.SX32 R5, R16, R52, 0x1, P0 ;  /* 0x0000003410057211 */ /* 0x000fe200000f0eff */
[----:B------:R-:W-:Y:S01]  /*0770*/  IMAD R21, R54, 0x2, R3 ;  /* 0x0000000236157824 */ /* 0x000fe200078e0203 */
[-C--:B------:R-:W-:Y:S01]  /*0780*/  LEA R16, P1, R3, R50.reuse, 0x1 ;  /* 0x0000003203107211 */ /* 0x080fe200078208ff */
[----:B------:R1:W4:Y:S01]  /*0790*/  LDG.E.U16 R46, desc[UR20][R12.64] ;  /* 0x000000140c2e7981 */ /* 0x000322000c1e1500 */
[----:B0-----:R-:W-:-:S02]  /*07a0*/  LEA R14, P0, R2, R50, 0x1 ;  /* 0x00000032020e7211 */ /* 0x001fc400078008ff */
[-C--:B------:R-:W-:Y:S01]  /*07b0*/  LEA.HI.X.SX32 R17, R3, R52.reuse, 0x1, P1 ;  /* 0x0000003403117211 */ /* 0x080fe200008f0eff */
[----:B------:R-:W-:Y:S01]  /*07c0*/  IMAD R3, R54, 0x2, R21 ;  /* 0x0000000236037824 */ /* 0x000fe200078e0215 */
[----:B------:R-:W-:Y:S01]  /*07d0*/  LEA.HI.X.SX32 R15, R2, R52, 0x1, P0 ;  /* 0x00000034020f7211 */ /* 0x000fe200000f0eff */
[----:B------:R0:W4:Y:S01]  /*07e0*/  LDG.E.U16 R43, desc[UR20][R4.64] ;  /* 0x00000014042b7981 */ /* 0x000122000c1e1500 */
[-C--:B-1----:R-:W-:Y:S02]  /*07f0*/  LEA R10, P0, R21, R50.reuse, 0x1 ;  /* 0x00000032150a7211 */ /* 0x082fe400078008ff */
[----:B------:R-:W-:Y:S01]  /*0800*/  LEA R12, P1, R3, R50, 0x1 ;  /* 0x00000032030c7211 */ /* 0x000fe200078208ff */
[----:B------:R1:W4:Y:S01]  /*0810*/  LDG.E.U16 R48, desc[UR20][R16.64] ;  /* 0x0000001410307981 */ /* 0x000322000c1e1500 */
[----:B------:R-:W-:Y:S02]  /*0820*/  LEA.HI.X.SX32 R11, R21, R52, 0x1, P0 ;  /* 0x00000034150b7211 */ /* 0x000fe400000f0eff */
[----:B------:R-:W-:Y:S01]  /*0830*/  LEA R2, P0, R19, R50, 0x1 ;  /* 0x0000003213027211 */ /* 0x000fe200078008ff */
[----:B------:R-:W-:Y:S01]  /*0840*/  IMAD R21, R54, 0x2, R3 ;  /* 0x0000000236157824 */ /* 0x000fe200078e0203 */
[-C--:B------:R-:W-:Y:S01]  /*0850*/  LEA.HI.X.SX32 R13, R3, R52.reuse, 0x1, P1 ;  /* 0x00000034030d7211 */ /* 0x080fe200008f0eff */
[----:B------:R-:W4:Y:S01]  /*0860*/  LDG.E.U16 R14, desc[UR20][R14.64] ;  /* 0x000000140e0e7981 */ /* 0x000f22000c1e1500 */
[----:B------:R-:W-:-:S02]  /*0870*/  LEA.HI.X.SX32 R3, R19, R52, 0x1, P0 ;  /* 0x0000003413037211 */ /* 0x000fc400000f0eff */
[-C--:B0-----:R-:W-:Y:S01]  /*0880*/  LEA R4, P0, R18, R50.reuse, 0x1 ;  /* 0x0000003212047211 */ /* 0x081fe200078008ff */
[----:B------:R0:W4:Y:S01]  /*0890*/  LDG.E.U16 R11, desc[UR20][R10.64] ;  /* 0x000000140a0b7981 */ /* 0x000122000c1e1500 */
[----:B------:R-:W-:Y:S02]  /*08a0*/  LEA R8, P1, R20, R50, 0x1 ;  /* 0x0000003214087211 */ /* 0x000fe400078208ff */
[----:B------:R-:W-:Y:S01]  /*08b0*/  LEA.HI.X.SX32 R5, R18, R52, 0x1, P0 ;  /* 0x0000003412057211 */ /* 0x000fe200000f0eff */
[----:B------:R-:W4:Y:S01]  /*08c0*/  LDG.E.U16 R12, desc[UR20][R12.64] ;  /* 0x000000140c0c7981 */ /* 0x000f22000c1e1500 */
[C---:B-1----:R-:W-:Y:S02]  /*08d0*/  LEA R16, P0, R21.reuse, R50, 0x1 ;  /* 0x0000003215107211 */ /* 0x042fe400078008ff */
[-C--:B------:R-:W-:Y:S01]  /*08e0*/  LEA.HI.X.SX32 R9, R20, R52.reuse, 0x1, P1 ;  /* 0x0000003414097211 */ /* 0x080fe200008f0eff */
[----:B------:R1:W4:Y:S01]  /*08f0*/  LDG.E.U16 R3, desc[UR20][R2.64] ;  /* 0x0000001402037981 */ /* 0x000322000c1e1500 */
[----:B------:R-:W-:-:S03]  /*0900*/  LEA.HI.X.SX32 R17, R21, R52, 0x1, P0 ;  /* 0x0000003415117211 */ /* 0x000fc600000f0eff */
[----:B------:R-:W4:Y:S04]  /*0910*/  LDG.E.U16 R5, desc[UR20][R4.64] ;  /* 0x0000001404057981 */ /* 0x000f28000c1e1500 */
[----:B------:R-:W4:Y:S04]  /*0920*/  LDG.E.U16 R9, desc[UR20][R8.64] ;  /* 0x0000001408097981 */ /* 0x000f28000c1e1500 */
[----:B------:R-:W4:Y:S01]  /*0930*/  LDG.E.U16 R17, desc[UR20][R16.64] ;  /* 0x0000001410117981 */ /* 0x000f22000c1e1500 */
[----:B------:R-:W1:Y:S01]  /*0940*/  S2UR UR9, SR_CgaCtaId ;  /* 0x00000000000979c3 */ /* 0x000e620000008800 */
[----:B0-----:R-:W-:-:S02]  /*0950*/  LOP3.LUT R10, R0, 0x3f, RZ, 0xc0, !PT ;  /* 0x0000003f000a7812 */ /* 0x001fc400078ec0ff */
[----:B------:R-:W-:Y:S01]  /*0960*/  SHF.R.S32.HI R137, RZ, 0x6, R0 ;  /* 0x00000006ff897819 */ /* 0x000fe20000011400 */
[----:B------:R-:W-:Y:S02]  /*0970*/  VIADD R153, R7, 0x40 ;  /* 0x0000004007997836 */ /* 0x000fe40000000000 */
[----:B-1----:R-:W-:Y:S01]  /*0980*/  IMAD.SHL.U32 R2, R10, 0x2, RZ ;  /* 0x000000020a027824 */ /* 0x002fe200078e00ff */
[----:B------:R-:W-:Y:S01]  /*0990*/  SGXT R137, R137, 0x1 ;  /* 0x000000018989781a */ /* 0x000fe20000000200 */
[----:B------:R-:W-:Y:S01]  /*09a0*/  UMOV UR4, 0x400 ;  /* 0x0000040000047882 */ /* 0x000fe20000000000 */
[----:B------:R-:W-:Y:S02]  /*09b0*/  ISETP.GE.AND P0, PT, R153, 0x1, PT ;  /* 0x000000019900780c */ /* 0x000fe40003f06270 */
[----:B------:R-:W-:-:S04]  /*09c0*/  LOP3.LUT R137, R2, 0x90, R137, 0x78, !PT ;  /* 0x0000009002897812 */ /* 0x000fc800078e7889 */
[C---:B------:R-:W-:Y:S02]  /*09d0*/  LOP3.LUT R138, R137.reuse, 0x20, RZ, 0x3c, !PT ;  /* 0x00000020898a7812 */ /* 0x040fe400078e3cff */
[C---:B------:R-:W-:Y:S01]  /*09e0*/  LOP3.LUT R139, R137.reuse, 0x40, RZ, 0x3c, !PT ;  /* 0x00000040898b7812 */ /* 0x040fe200078e3cff */
[----:B------:R-:W-:Y:S01]  /*09f0*/  ULEA UR9, UR9, UR4, 0x18 ;  /* 0x0000000409097291 */ /* 0x000fe2000f8ec03f */
[----:B------:R-:W-:Y:S01]  /*0a00*/  LOP3.LUT R140, R137, 0x60, RZ, 0x3c, !PT ;  /* 0x00000060898c7812 */ /* 0x000fe200078e3cff */
[----:B------:R-:W-:Y:S01]  /*0a10*/  IMAD.MOV.U32 R65, RZ, RZ, -0x800000 ;  /* 0xff800000ff417424 */ /* 0x000fe200078e00ff */
[----:B------:R-:W-:Y:S01]  /*0a20*/  CS2R R50, SRZ ;  /* 0x0000000000327805 */ /* 0x000fe2000001ff00 */
[----:B------:R-:W-:Y:S01]  /*0a30*/  IMAD.MOV.U32 R144, RZ, RZ, 0x3f800000 ;  /* 0x3f800000ff907424 */ /* 0x000fe200078e00ff */
[----:B------:R-:W-:Y:S01]  /*0a40*/  CS2R R52, SRZ ;  /* 0x0000000000347805 */ /* 0x000fe2000001ff00 */
[----:B------:R-:W-:Y:S01]  /*0a50*/  IMAD.MOV.U32 R142, RZ, RZ, 0x3f800000 ;  /* 0x3f800000ff8e7424 */ /* 0x000fe200078e00ff */
[----:B------:R-:W-:Y:S01]  /*0a60*/  CS2R R54, SRZ ;  /* 0x0000000000367805 */ /* 0x000fe2000001ff00 */
[----:B------:R-:W-:Y:S01]  /*0a70*/  IMAD.MOV.U32 R64, RZ, RZ, -0x800000 ;  /* 0xff800000ff407424 */ /* 0x000fe200078e00ff */
[----:B--2---:R-:W-:Y:S04]  /*0a80*/  STS.U16 [R137+UR9], R22 ;  /* 0x0000001689007988 */ /* 0x004fe80008000409 */
[----:B---3--:R-:W-:Y:S04]  /*0a90*/  STS.U16 [R137+UR9+0x400], R26 ;  /* 0x0004001a89007988 */ /* 0x008fe80008000409 */
[----:B-----5:R-:W-:Y:S04]  /*0aa0*/  STS.U16 [R137+UR9+0x800], R30 ;  /* 0x0008001e89007988 */ /* 0x020fe80008000409 */
[----:B----4-:R-:W-:Y:S04]  /*0ab0*/  STS.U16 [R137+UR9+0xc00], R34 ;  /* 0x000c002289007988 */ /* 0x010fe80008000409 */
[----:B------:R-:W-:Y:S04]  /*0ac0*/  STS.U16 [R137+UR9+0x1000], R38 ;  /* 0x0010002689007988 */ /* 0x000fe80008000409 */
[----:B------:R-:W-:Y:S04]  /*0ad0*/  STS.U16 [R137+UR9+0x1400], R42 ;  /* 0x0014002a89007988 */ /* 0x000fe80008000409 */
[----:B------:R-:W-:Y:S04]  /*0ae0*/  STS.U16 [R137+UR9+0x1800], R46 ;  /* 0x0018002e89007988 */ /* 0x000fe80008000409 */
[----:B------:R-:W-:Y:S04]  /*0af0*/  STS.U16 [R137+UR9+0x1c00], R48 ;  /* 0x001c003089007988 */ /* 0x000fe80008000409 */
[----:B------:R-:W-:Y:S04]  /*0b00*/  STS.U16 [R138+UR9+0x100], R23 ;  /* 0x000100178a007988 */ /* 0x000fe80008000409 */
[----:B------:R0:W-:Y:S04]  /*0b10*/  STS.U16 [R138+UR9+0x500], R27 ;  /* 0x0005001b8a007988 */ /* 0x0001e80008000409 */
[----:B------:R1:W-:Y:S04]  /*0b20*/  STS.U16 [R138+UR9+0x900], R31 ;  /* 0x0009001f8a007988 */ /* 0x0003e80008000409 */
[----:B------:R2:W-:Y:S04]  /*0b30*/  STS.U16 [R138+UR9+0xd00], R35 ;  /* 0x000d00238a007988 */ /* 0x0005e80008000409 */
[----:B------:R3:W-:Y:S04]  /*0b40*/  STS.U16 [R138+UR9+0x1100], R39 ;  /* 0x001100278a007988 */ /* 0x0007e80008000409 */
[----:B------:R-:W-:Y:S04]  /*0b50*/  STS.U16 [R138+UR9+0x1500], R41 ;  /* 0x001500298a007988 */ /* 0x000fe80008000409 */
        /* <DEDUP_REMOVED lines=9> */
[----:B------:R-:W-:Y:S01]  /*0bf0*/  STS.U16 [R139+UR9+0x1e00], R12 ;  /* 0x001e000c8b007988 */ /* 0x000fe20008000409 */
[----:B0-----:R-:W-:-:S03]  /*0c00*/  CS2R R26, SRZ ;  /* 0x00000000001a7805 */ /* 0x001fc6000001ff00 */
[----:B------:R0:W-:Y:S01]  /*0c10*/  STS.U16 [R140+UR9+0x300], R25 ;  /* 0x000300198c007988 */ /* 0x0001e20008000409 */
[----:B-1----:R-:W-:-:S03]  /*0c20*/  CS2R R30, SRZ ;  /* 0x00000000001e7805 */ /* 0x002fc6000001ff00 */
[----:B------:R1:W-:Y:S01]  /*0c30*/  STS.U16 [R140+UR9+0x700], R29 ;  /* 0x0007001d8c007988 */ /* 0x0003e20008000409 */
[----:B--2---:R-:W-:-:S03]  /*0c40*/  CS2R R34, SRZ ;  /* 0x0000000000227805 */ /* 0x004fc6000001ff00 */
[----:B------:R2:W-:Y:S01]  /*0c50*/  STS.U16 [R140+UR9+0xb00], R33 ;  /* 0x000b00218c007988 */ /* 0x0005e20008000409 */
[----:B---3--:R-:W-:-:S03]  /*0c60*/  CS2R R38, SRZ ;  /* 0x0000000000267805 */ /* 0x008fc6000001ff00 */
[----:B------:R3:W-:Y:S01]  /*0c70*/  STS.U16 [R140+UR9+0xf00], R37 ;  /* 0x000f00258c007988 */ /* 0x0007e20008000409 */
        /* <DEDUP_REMOVED lines=8> */
[----:B------:R-:W-:Y:S02]  /*0d00*/  CS2R R40, SRZ ;  /* 0x0000000000287805 */ /* 0x000fe4000001ff00 */
[----:B------:R-:W-:Y:S02]  /*0d10*/  CS2R R42, SRZ ;  /* 0x00000000002a7805 */ /* 0x000fe4000001ff00 */
[----:B------:R-:W-:Y:S02]  /*0d20*/  CS2R R44, SRZ ;  /* 0x00000000002c7805 */ /* 0x000fe4000001ff00 */
[----:B------:R-:W-:Y:S02]  /*0d30*/  CS2R R46, SRZ ;  /* 0x00000000002e7805 */ /* 0x000fe4000001ff00 */
[----:B------:R-:W-:Y:S01]  /*0d40*/  CS2R R48, SRZ ;  /* 0x0000000000307805 */ /* 0x000fe2000001ff00 */
[----:B0-----:R-:W-:Y:S06]  /*0d50*/  @!P0 BRA `(.L_x_0) ;  /* 0x00000020001c8947 */ /* 0x001fec0003800000 */
[----:B------:R-:W0:Y:S01]  /*0d60*/  LDC.64 R2, c[0x0][0x250] ;  /* 0x00009400ff027b82 */ /* 0x000e220000000a00 */
[----:B------:R-:W-:Y:S01]  /*0d70*/  ULDC UR4, c[0x0][0x258] ;  /* 0x0000960000047ab9 */ /* 0x000fe20000000800 */
[----:B------:R-:W-:Y:S01]  /*0d80*/  LOP3.LUT R9, R0, 0x60, RZ, 0xc0, !PT ;  /* 0x0000006000097812 */ /* 0x000fe200078ec0ff */
[----:B------:R-:W-:Y:S01]  /*0d90*/  IMAD R10, R10, UR4, RZ ;  /* 0x000000040a0a7c24 */ /* 0x000fe2000f8e02ff */
[----:B------:R-:W-:Y:S01]  /*0da0*/  ULDC.64 UR4, c[0x0][0x218] ;  /* 0x0000860000047ab9 */ /* 0x000fe20000000a00 */
[--C-:B------:R-:W-:Y:S01]  /*0db0*/  SHF.R.U32.HI R11, RZ, 0x2, R0.reuse ;  /* 0x00000002ff0b7819 */ /* 0x100fe20000011600 */
[----:B------:R-:W-:Y:S01]  /*0dc0*/  UIADD3 UR6, UR9, 0x2000, URZ ;  /* 0x0000200009067890 */ /* 0x000fe2000fffe03f */
[----:B------:R-:W-:Y:S01]  /*0dd0*/  IMAD.SHL.U32 R12, R10, 0x2, RZ ;  /* 0x000000020a0c7824 */ /* 0x000fe200078e00ff */
[----:B------:R-:W1:Y:S01]  /*0de0*/  LDC.64 R4, c[0x0][0x260] ;  /* 0x00009800ff047b82 */ /* 0x000e620000000a00 */
[----:B------:R-:W-:Y:S01]  /*0df0*/  SGXT.U32 R11, R11, 0x3 ;  /* 0x000000030b0b781a */ /* 0x000fe20000000000 */
[----:B------:R-:W-:Y:S01]  /*0e00*/  USHF.R.U32.HI UR16, URZ, 0x4, UR9 ;  /* 0x000000043f107899 */ /* 0x000fe20008011609 */
[----:B------:R-:W-:Y:S01]  /*0e10*/  IMAD.MOV.U32 R144, RZ, RZ, 0x3f800000 ;  /* 0x3f800000ff907424 */ /* 0x000fe200078e00ff */
[----:B------:R-:W-:Y:S01]  /*0e20*/  USHF.R.U32.HI UR6, URZ, 0x4, UR6 ;  /* 0x000000043f067899 */ /* 0x000fe20008011606 */
[----:B------:R-:W-:Y:S01]  /*0e30*/  IMAD.MOV.U32 R143, RZ, RZ, RZ ;  /* 0x000000ffff8f7224 */ /* 0x000fe200078e00ff */
[----:B------:R-:W-:Y:S01]  /*0e40*/  USGXT.U32 UR16, UR16, 0xe ;  /* 0x0000000e1010789a */ /* 0x000fe20008000000 */
[----:B------:R-:W-:Y:S01]  /*0e50*/  IMAD.MOV.U32 R141, RZ, RZ, RZ ;  /* 0x000000ffff8d7224 */ /* 0x000fe200078e00ff */
[----:B------:R-:W2:Y:S01]  /*0e60*/  LDC R40, c[0x0][0x268] ;  /* 0x00009a00ff287b82 */ /* 0x000ea20000000800 */
[----:B------:R-:W-:Y:S01]  /*0e70*/  USGXT.U32 UR6, UR6, 0xe ;  /* 0x0000000e0606789a */ /* 0x000fe20008000000 */
[----:B------:R-:W-:Y:S01]  /*0e80*/  IMAD.MOV.U32 R145, RZ, RZ, -0x800000 ;  /* 0xff800000ff917424 */ /* 0x000fe200078e00ff */
[----:B------:R-:W-:Y:S01]  /*0e90*/  UIADD3 UR12, UP0, UR16, 0x80, URZ ;  /* 0x00000080100c7890 */ /* 0x000fe2000ff1e03f */
[----:B------:R-:W-:Y:S01]  /*0ea0*/  IMAD.MOV.U32 R142, RZ, RZ, 0x3f800000 ;  /* 0x3f800000ff8e7424 */ /* 0x000fe200078e00ff */
[----:B------:R-:W-:Y:S01]  /*0eb0*/  UIADD3 UR14, UP1, UR6, 0x2, URZ ;  /* 0x00000002060e7890 */ /* 0x000fe2000ff3e03f */
[----:B------:R-:W-:Y:S01]  /*0ec0*/  CS2R R42, SRZ ;  /* 0x00000000002a7805 */ /* 0x000fe2000001ff00 */
[----:B------:R-:W-:Y:S01]  /*0ed0*/  UMOV UR7, URZ ;  /* 0x0000003f00077c82 */ /* 0x000fe20008000000 */
[----:B0-----:R-:W-:Y:S01]  /*0ee0*/  IMAD R8, R2, UR8, RZ ;  /* 0x0000000802087c24 */ /* 0x001fe2000f8e02ff */
[----:B------:R-:W-:Y:S01]  /*0ef0*/  SHF.R.U32.HI R2, RZ, 0x1, R9 ;  /* 0x00000001ff027819 */ /* 0x000fe20000011609 */
[----:B------:R-:W-:Y:S01]  /*0f00*/  IMAD R14, R6, R3, RZ ;  /* 0x00000003060e7224 */ /* 0x000fe200078e02ff */
[----:B------:R-:W-:Y:S01]  /*0f10*/  LOP3.LUT R6, R0, 0x1f, RZ, 0xc0, !PT ;  /* 0x0000001f00067812 */ /* 0x000fe200078ec0ff */
[----:B------:R-:W-:Y:S01]  /*0f20*/  IMAD.SHL.U32 R9, R8, 0x2, RZ ;  /* 0x0000000208097824 */ /* 0x000fe200078e00ff */
[----:B------:R-:W-:Y:S01]  /*0f30*/  LOP3.LUT R2, R7, R2, R11, 0xfe, !PT ;  /* 0x0000000207027212 */ /* 0x000fe200078efe0b */
[----:B------:R-:W-:Y:S01]  /*0f40*/  IMAD.HI R7, R10, 0x2, RZ ;  /* 0x000000020a077827 */ /* 0x000fe200078e02ff */
[----:B------:R-:W-:Y:S01]  /*0f50*/  SHF.R.U32.HI R10, RZ, 0x5, R0 ;  /* 0x00000005ff0a7819 */ /* 0x000fe20000011600 */
[----:B------:R-:W-:Y:S01]  /*0f60*/  UIADD3.X UR15, UR7, 0x40000040, URZ, UP1, !UPT ;  /* 0x40000040070f7890 */ /* 0x000fe20008ffe43f */
[----:B------:R-:W-:Y:S01]  /*0f70*/  IADD3 R85, P0, P1, R12, UR4, R9 ;  /* 0x000000040c557c10 */ /* 0x000fe2000f91e009 */
[----:B------:R-:W-:Y:S01]  /*0f80*/  IMAD R12, R3, 0x2, R14 ;  /* 0x00000002030c7824 */ /* 0x000fe200078e020e */
[----:B------:R-:W-:Y:S01]  /*0f90*/  CS2R R44, SRZ ;  /* 0x00000000002c7805 */ /* 0x000fe2000001ff00 */
[----:B------:R-:W-:Y:S01]  /*0fa0*/  IMAD.HI R8, R8, 0x2, RZ ;  /* 0x0000000208087827 */ /* 0x000fe200078e02ff */
[----:B------:R-:W-:-:S02]  /*0fb0*/  CS2R R46, SRZ ;  /* 0x00000000002e7805 */ /* 0x000fc4000001ff00 */
[----:B------:R-:W-:Y:S02]  /*0fc0*/  CS2R R48, SRZ ;  /* 0x0000000000307805 */ /* 0x000fe4000001ff00 */
[----:B------:R-:W-:Y:S01]  /*0fd0*/  CS2R R50, SRZ ;  /* 0x0000000000327805 */ /* 0x000fe2000001ff00 */
[----:B------:R-:W-:Y:S01]  /*0fe0*/  IMAD R16, R3, 0x2, R12 ;  /* 0x0000000203107824 */ /* 0x000fe200078e020c */
[----:B------:R-:W-:Y:S01]  /*0ff0*/  IADD3.X R39, R7, UR5, R8, P0, P1 ;  /* 0x0000000507277c10 */ /* 0x000fe200087e2408 */
[----:B-1----:R-:W-:Y:S01]  /*1000*/  IMAD R4, R4, UR8, RZ ;  /* 0x0000000804047c24 */ /* 0x002fe2000f8e02ff */
[----:B------:R-:W-:Y:S01]  /*1010*/  ULDC.64 UR4, c[0x0][0x220] ;  /* 0x0000880000047ab9 */ /* 0x000fe20000000a00 */
[C---:B------:R-:W-:Y:S01]  /*1020*/  IMAD R18, R3.reuse, 0x2, R16 ;  /* 0x0000000203127824 */ /* 0x040fe200078e0210 */
[----:B------:R-:W-:Y:S01]  /*1030*/  CS2R R52, SRZ ;  /* 0x0000000000347805 */ /* 0x000fe2000001ff00 */
[C---:B------:R-:W-:Y:S01]  /*1040*/  IMAD.SHL.U32 R7, R4.reuse, 0x2, RZ ;  /* 0x0000000204077824 */ /* 0x040fe200078e00ff */
[----:B------:R-:W-:Y:S01]  /*1050*/  CS2R R54, SRZ ;  /* 0x0000000000367805 */ /* 0x000fe2000001ff00 */
[----:B------:R-:W-:Y:S01]  /*1060*/  IMAD R20, R3, 0x2, R18 ;  /* 0x0000000203147824 */ /* 0x000fe200078e0212 */
[----:B------:R-:W-:Y:S01]  /*1070*/  UMOV UR10, 0xfffffffe ;  /* 0xfffffffe000a7882 */ /* 0x000fe20000000000 */
[----:B------:R-:W-:Y:S01]  /*1080*/  IMAD.HI R25, R4, 0x2, RZ ;  /* 0x0000000204197827 */ /* 0x000fe200078e02ff */
[----:B------:R-:W-:Y:S01]  /*1090*/  UMOV UR11, 0x7fffffdf ;  /* 0x7fffffdf000b7882 */ /* 0x000fe20000000000 */
[----:B------:R-:W-:-:S02]  /*10a0*/  UIADD3.64 UR30, UR14, 0x2, URZ ;  /* 0x000000020e1e7897 */ /* 0x000fc4000fffe03f */
[C---:B------:R-:W-:Y:S01]  /*10b0*/  IMAD R4, R3.reuse, 0x2, R20 ;  /* 0x0000000203047824 */ /* 0x040fe200078e0214 */
[----:B------:R-:W-:Y:S01]  /*10c0*/  UIADD3.64 UR10, UR6, -UR10, URZ ;  /* 0x8000000a060a7297 */ /* 0x000fe2000fffe03f */
[----:B------:R-:W-:Y:S01]  /*10d0*/  IMAD R9, R6, R5, RZ ;  /* 0x0000000506097224 */ /* 0x000fe200078e02ff */
[----:B------:R-:W-:Y:S01]  /*10e0*/  SGXT.U32 R6, R10, 0x2 ;  /* 0x000000020a06781a */ /* 0x000fe20000000000 */
[----:B------:R-:W-:Y:S01]  /*10f0*/  IMAD R24, R3, 0x2, R4 ;  /* 0x0000000203187824 */ /* 0x000fe200078e0204 */
[C---:B------:R-:W-:Y:S01]  /*1100*/  LEA R10, P4, R16.reuse, R85, 0x1 ;  /* 0x00000055100a7211 */ /* 0x040fe200078808ff */
[----:B------:R-:W-:Y:S01]  /*1110*/  IMAD.SHL.U32 R8, R9, 0x2, RZ ;  /* 0x0000000209087824 */ /* 0x000fe200078e00ff */
[----:B------:R-:W-:Y:S01]  /*1120*/  UIADD3.64 UR26, UR14, 0x4, URZ ;  /* 0x000000040e1a7897 */ /* 0x000fe2000fffe03f */
[C---:B------:R-:W-:Y:S01]  /*1130*/  IMAD R26, R3.reuse, 0x2, R24 ;  /* 0x00000002031a7824 */ /* 0x040fe200078e0218 */
[----:B------:R-:W-:Y:S01]  /*1140*/  LEA.HI.X.SX32 R11, R16, R39, 0x1, P4 ;  /* 0x00000027100b7211 */ /* 0x000fe200020f0eff */
[----:B--2---:R-:W-:Y:S01]  /*1150*/  IMAD R27, R6, R40, RZ ;  /* 0x00000028061b7224 */ /* 0x004fe200078e02ff */
[----:B------:R-:W-:Y:S01]  /*1160*/  IADD3 R116, P0, P1, R8, UR4, R7 ;  /* 0x0000000408747c10 */ /* 0x000fe2000f91e007 */
[----:B------:R-:W-:Y:S01]  /*1170*/  IMAD R28, R3, 0x2, R26 ;  /* 0x00000002031c7824 */ /* 0x000fe200078e021a */
[-C--:B------:R-:W-:Y:S01]  /*1180*/  LEA R6, P2, R14, R85.reuse, 0x1 ;  /* 0x000000550e067211 */ /* 0x080fe200078408ff */
[----:B------:R-:W-:Y:S01]  /*1190*/  IMAD.HI R36, R9, 0x2, RZ ;  /* 0x0000000209247827 */ /* 0x000fe200078e02ff */
[----:B------:R-:W-:Y:S01]  /*11a0*/  LEA R8, P3, R12, R85, 0x1 ;  /* 0x000000550c087211 */ /* 0x000fe200078608ff */
[----:B------:R-:W-:Y:S01]  /*11b0*/  UMOV UR4, URZ ;  /* 0x0000003f00047c82 */ /* 0x000fe20008000000 */
[-C--:B------:R-:W-:Y:S01]  /*11c0*/  LEA.HI.X.SX32 R7, R14, R39.reuse, 0x1, P2 ;  /* 0x000000270e077211 */ /* 0x080fe200010f0eff */
[C---:B------:R-:W-:Y:S01]  /*11d0*/  IMAD R30, R3.reuse, 0x2, R28 ;  /* 0x00000002031e7824 */ /* 0x040fe200078e021c */
[----:B------:R-:W-:Y:S01]  /*11e0*/  LEA.HI.X.SX32 R9, R12, R39, 0x1, P3 ;  /* 0x000000270c097211 */ /* 0x000fe200018f0eff */
[----:B------:R-:W-:Y:S01]  /*11f0*/  IMAD R29, R40, 0x4, R27 ;  /* 0x00000004281d7824 */ /* 0x000fe200078e021b */
[-C--:B------:R-:W-:Y:S01]  /*1200*/  LEA R12, P2, R18, R85.reuse, 0x1 ;  /* 0x00000055120c7211 */ /* 0x080fe200078408ff */
[C---:B------:R-:W-:Y:S01]  /*1210*/  IMAD R32, R3.reuse, 0x2, R30 ;  /* 0x0000000203207824 */ /* 0x040fe200078e021e */
[----:B------:R-:W-:Y:S01]  /*1220*/  LEA R16, P3, R4, R85, 0x1 ;  /* 0x0000005504107211 */ /* 0x000fe200078608ff */
[----:B------:R-:W-:Y:S01]  /*1230*/  IMAD R31, R40, 0x4, R29 ;  /* 0x00000004281f7824 */ /* 0x000fe200078e021d */
[----:B------:R-:W-:Y:S01]  /*1240*/  LEA.HI.X.SX32 R13, R18, R39, 0x1, P2 ;  /* 0x00000027120d7211 */ /* 0x000fe200010f0eff */
[----:B------:R-:W-:Y:S01]  /*1250*/  ULDC UR22, c[0x0][0x238] ;  /* 0x00008e0000167ab9 */ /* 0x000fe20000000800 */
[----:B------:R-:W-:Y:S01]  /*1260*/  LEA R14, P2, R20, R85, 0x1 ;  /* 0x00000055140e7211 */ /* 0x000fe200078408ff */
[----:B------:R-:W-:Y:S01]  /*1270*/  IMAD R33, R40, 0x4, R31 ;  /* 0x0000000428217824 */ /* 0x000fe200078e021f */
[-C--:B------:R-:W-:Y:S01]  /*1280*/  LEA.HI.X.SX32 R17, R4, R39.reuse, 0x1, P3 ;  /* 0x0000002704117211 */ /* 0x080fe200018f0eff */
[C---:B------:R-:W-:Y:S01]  /*1290*/  IMAD R4, R3.reuse, 0x2, R32 ;  /* 0x0000000203047824 */ /* 0x040fe200078e0220 */
[----:B------:R-:W-:Y:S01]  /*12a0*/  LEA.HI.X.SX32 R15, R20, R39, 0x1, P2 ;  /* 0x00000027140f7211 */ /* 0x000fe200010f0eff */
[----:B------:R-:W-:Y:S01]  /*12b0*/  IMAD R35, R40, 0x4, R33 ;  /* 0x0000000428237824 */ /* 0x000fe200078e0221 */
[-C--:B------:R-:W-:Y:S01]  /*12c0*/  LEA R18, P2, R24, R85.reuse, 0x1 ;  /* 0x0000005518127211 */ /* 0x080fe200078408ff */
[----:B------:R-:W-:Y:S01]  /*12d0*/  IMAD R34, R3, 0x2, R4 ;  /* 0x0000000203227824 */ /* 0x000fe200078e0204 */
[-C--:B------:R-:W-:Y:S01]  /*12e0*/  LEA R22, P4, R28, R85.reuse, 0x1 ;  /* 0x000000551c167211 */ /* 0x080fe200078808ff */
[----:B------:R-:W-:Y:S01]  /*12f0*/  IMAD R37, R40, 0x4, R35 ;  /* 0x0000000428257824 */ /* 0x000fe200078e0223 */
[----:B------:R-:W-:-:S02]  /*1300*/  LEA R20, P3, R26, R85, 0x1 ;  /* 0x000000551a147211 */ /* 0x000fc400078608ff */
[-C--:B------:R-:W-:Y:S01]  /*1310*/  LEA.HI.X.SX32 R19, R24, R39.reuse, 0x1, P2 ;  /* 0x0000002718137211 */ /* 0x080fe200010f0eff */
[C---:B------:R-:W-:Y:S01]  /*1320*/  IMAD R24, R3.reuse, 0x2, R34 ;  /* 0x0000000203187824 */ /* 0x040fe200078e0222 */
[-C--:B------:R-:W-:Y:S01]  /*1330*/  LEA.HI.X.SX32 R23, R28, R39.reuse, 0x1, P4 ;  /* 0x000000271c177211 */ /* 0x080fe200020f0eff */
[----:B------:R-:W-:Y:S01]  /*1340*/  IMAD R38, R40, 0x4, R37 ;  /* 0x0000000428267824 */ /* 0x000fe200078e0225 */
[----:B------:R-:W-:Y:S01]  /*1350*/  LEA.HI.X.SX32 R21, R26, R39, 0x1, P3 ;  /* 0x000000271a157211 */ /* 0x000fe200018f0eff */
[C---:B------:R-:W-:Y:S01]  /*1360*/  IMAD R26, R3.reuse, 0x2, R24 ;  /* 0x00000002031a7824 */ /* 0x040fe200078e0218 */
[-C--:B------:R-:W-:Y:S02]  /*1370*/  LEA R76, P4, R4, R85.reuse, 0x1 ;  /* 0x00000055044c7211 */ /* 0x080fe400078808ff */
[----:B------:R-:W-:Y:S02]  /*1380*/  LEA R72, P2, R30, R85, 0x1 ;  /* 0x000000551e487211 */ /* 0x000fe400078408ff */
[----:B------:R-:W-:Y:S01]  /*1390*/  LEA.HI.X.SX32 R77, R4, R39, 0x1, P4 ;  /* 0x00000027044d7211 */ /* 0x000fe200020f0eff */
[----:B------:R-:W-:Y:S01]  /*13a0*/  IMAD R4, R3, 0x2, R26 ;  /* 0x0000000203047824 */ /* 0x000fe200078e021a */
[----:B------:R-:W-:-:S02]  /*13b0*/  LEA R74, P3, R32, R85, 0x1 ;  /* 0x00000055204a7211 */ /* 0x000fc400078608ff */
[----:B------:R-:W-:Y:S02]  /*13c0*/  LEA.HI.X.SX32 R73, R30, R39, 0x1, P2 ;  /* 0x000000271e497211 */ /* 0x000fe400010f0eff */
[----:B------:R-:W-:Y:S02]  /*13d0*/  LEA R84, P5, R4, R85, 0x1 ;  /* 0x0000005504547211 */ /* 0x000fe400078a08ff */
[----:B------:R-:W-:Y:S02]  /*13e0*/  LEA.HI.X.SX32 R75, R32, R39, 0x1, P3 ;  /* 0x00000027204b7211 */ /* 0x000fe400018f0eff */
[-C--:B------:R-:W-:Y:S02]  /*13f0*/  LEA R78, P2, R34, R85.reuse, 0x1 ;  /* 0x00000055224e7211 */ /* 0x080fe400078408ff */
[-C--:B------:R-:W-:Y:S02]  /*1400*/  LEA R80, P3, R24, R85.reuse, 0x1 ;  /* 0x0000005518507211 */ /* 0x080fe400078608ff */
[----:B------:R-:W-:-:S02]  /*1410*/  LEA R82, P4, R26, R85, 0x1 ;  /* 0x000000551a527211 */ /* 0x000fc400078808ff */
[-C--:B------:R-:W-:Y:S01]  /*1420*/  LEA.HI.X.SX32 R85, R4, R39.reuse, 0x1, P5 ;  /* 0x0000002704557211 */ /* 0x080fe200028f0eff */
[----:B------:R-:W-:Y:S01]  /*1430*/  IMAD R4, R40, 0x4, R38 ;  /* 0x0000000428047824 */ /* 0x000fe200078e0226 */
[-C--:B------:R-:W-:Y:S02]  /*1440*/  LEA.HI.X.SX32 R81, R24, R39.reuse, 0x1, P3 ;  /* 0x0000002718517211 */ /* 0x080fe400018f0eff */
[----:B------:R-:W-:Y:S01]  /*1450*/  IADD3.X R36, R36, UR5, R25, P0, P1 ;  /* 0x0000000524247c10 */ /* 0x000fe200087e2419 */
[----:B------:R-:W-:Y:S01]  /*1460*/  IMAD R24, R40, 0x4, R4 ;  /* 0x0000000428187824 */ /* 0x000fe200078e0204 */
[-C--:B------:R-:W-:Y:S01]  /*1470*/  LEA R88, P1, R29, R116.reuse, 0x1 ;  /* 0x000000741d587211 */ /* 0x080fe200078208ff */
[----:B------:R-:W-:Y:S01]  /*1480*/  UMOV UR5, URZ ;  /* 0x0000003f00057c82 */ /* 0x000fe20008000000 */
[-C--:B------:R-:W-:Y:S01]  /*1490*/  LEA.HI.X.SX32 R83, R26, R39.reuse, 0x1, P4 ;  /* 0x000000271a537211 */ /* 0x080fe200020f0eff */
[----:B------:R-:W-:Y:S01]  /*14a0*/  IMAD R25, R40, 0x4, R24 ;  /* 0x0000000428197824 */ /* 0x000fe200078e0218 */
[-C--:B------:R-:W-:Y:S01]  /*14b0*/  LEA R86, P0, R27, R116.reuse, 0x1 ;  /* 0x000000741b567211 */ /* 0x080fe200078008ff */
[----:B------:R-:W-:Y:S01]  /*14c0*/  UIADD3.X UR13, UR5, 0x40000040, URZ, UP0, !UPT ;  /* 0x40000040050d7890 */ /* 0x000fe200087fe43f */
[----:B------:R-:W-:Y:S01]  /*14d0*/  LEA.HI.X.SX32 R79, R34, R39, 0x1, P2 ;  /* 0x00000027224f7211 */ /* 0x000fe200010f0eff */
[----:B------:R-:W-:Y:S01]  /*14e0*/  IMAD R26, R40, 0x4, R25 ;  /* 0x00000004281a7824 */ /* 0x000fe200078e0219 */
[----:B------:R-:W-:Y:S01]  /*14f0*/  LEA R90, P2, R31, R116, 0x1 ;  /* 0x000000741f5a7211 */ /* 0x000fe200078408ff */
[----:B------:R-:W-:Y:S01]  /*1500*/  UIADD3.64 UR28, UR12, 0x80, URZ ;  /* 0x000000800c1c7897 */ /* 0x000fe2000fffe03f */
[----:B------:R-:W-:Y:S01]  /*1510*/  LEA.HI.X.SX32 R89, R29, R36, 0x1, P1 ;  /* 0x000000241d597211 */ /* 0x000fe200008f0eff */
[----:B------:R-:W-:Y:S01]  /*1520*/  UIADD3.64 UR24, UR12, 0x100, URZ ;  /* 0x000001000c187897 */ /* 0x000fe2000fffe03f */
[----:B------:R-:W-:-:S02]  /*1530*/  LEA R94, P1, R35, R116, 0x1 ;  /* 0x00000074235e7211 */ /* 0x000fc400078208ff */
[-C--:B------:R-:W-:Y:S01]  /*1540*/  LEA.HI.X.SX32 R87, R27, R36.reuse, 0x1, P0 ;  /* 0x000000241b577211 */ /* 0x080fe200000f0eff */
[C---:B------:R-:W-:Y:S01]  /*1550*/  IMAD R27, R40.reuse, 0x4, R26 ;  /* 0x00000004281b7824 */ /* 0x040fe200078e021a */
[----:B------:R-:W-:Y:S02]  /*1560*/  LEA.HI.X.SX32 R91, R31, R36, 0x1, P2 ;  /* 0x000000241f5b7211 */ /* 0x000fe400010f0eff */
[----:B------:R-:W-:Y:S02]  /*1570*/  CS2R R30, SRZ ;  /* 0x00000000001e7805 */ /* 0x000fe4000001ff00 */
[-C--:B------:R-:W-:Y:S01]  /*1580*/  LEA R92, P0, R33, R116.reuse, 0x1 ;  /* 0x00000074215c7211 */ /* 0x080fe200078008ff */
[----:B------:R-:W-:Y:S01]  /*1590*/  IMAD R28, R40, 0x4, R27 ;  /* 0x00000004281c7824 */ /* 0x000fe200078e021b */
[----:B------:R-:W-:Y:S02]  /*15a0*/  LEA R96, P2, R37, R116, 0x1 ;  /* 0x0000007425607211 */ /* 0x000fe400078408ff */
[----:B------:R-:W-:-:S02]  /*15b0*/  LEA.HI.X.SX32 R95, R35, R36, 0x1, P1 ;  /* 0x00000024235f7211 */ /* 0x000fc400008f0eff */
[----:B------:R-:W-:Y:S02]  /*15c0*/  CS2R R34, SRZ ;  /* 0x0000000000227805 */ /* 0x000fe4000001ff00 */
[----:B------:R-:W-:Y:S02]  /*15d0*/  LEA R100, P1, R4, R116, 0x1 ;  /* 0x0000007404647211 */ /* 0x000fe400078208ff */
[-C--:B------:R-:W-:Y:S02]  /*15e0*/  LEA.HI.X.SX32 R93, R33, R36.reuse, 0x1, P0 ;  /* 0x00000024215d7211 */ /* 0x080fe400000f0eff */
[----:B------:R-:W-:Y:S02]  /*15f0*/  CS2R R32, SRZ ;  /* 0x0000000000207805 */ /* 0x000fe4000001ff00 */
[----:B------:R-:W-:Y:S02]  /*1600*/  LEA.HI.X.SX32 R97, R37, R36, 0x1, P2 ;  /* 0x0000002425617211 */ /* 0x000fe400010f0eff */
[----:B------:R-:W-:-:S02]  /*1610*/  LEA R98, P0, R38, R116, 0x1 ;  /* 0x0000007426627211 */ /* 0x000fc400078008ff */
[----:B------:R-:W-:Y:S02]  /*1620*/  LEA R102, P2, R24, R116, 0x1 ;  /* 0x0000007418667211 */ /* 0x000fe400078408ff */
[-C--:B------:R-:W-:Y:S01]  /*1630*/  LEA.HI.X.SX32 R101, R4, R36.reuse, 0x1, P1 ;  /* 0x0000002404657211 */ /* 0x080fe200008f0eff */
[----:B------:R-:W-:Y:S01]  /*1640*/  IMAD R4, R40, 0x4, R28 ;  /* 0x0000000428047824 */ /* 0x000fe200078e021c */
[-C--:B------:R-:W-:Y:S02]  /*1650*/  LEA.HI.X.SX32 R99, R38, R36.reuse, 0x1, P0 ;  /* 0x0000002426637211 */ /* 0x080fe400000f0eff */
[----:B------:R-:W-:Y:S02]  /*1660*/  CS2R R38, SRZ ;  /* 0x0000000000267805 */ /* 0x000fe4000001ff00 */
[----:B------:R-:W-:Y:S01]  /*1670*/  LEA.HI.X.SX32 R103, R24, R36, 0x1, P2 ;  /* 0x0000002418677211 */ /* 0x000fe200010f0eff */
[----:B------:R-:W-:Y:S01]  /*1680*/  IMAD R24, R40, 0x4, R4 ;  /* 0x0000000428187824 */ /* 0x000fe200078e0204 */
[----:B------:R-:W-:-:S02]  /*1690*/  LEA R104, P0, R25, R116, 0x1 ;  /* 0x0000007419687211 */ /* 0x000fc400078008ff */
[-C--:B------:R-:W-:Y:S02]  /*16a0*/  LEA R106, P1, R26, R116.reuse, 0x1 ;  /* 0x000000741a6a7211 */ /* 0x080fe400078208ff */
[----:B------:R-:W-:Y:S02]  /*16b0*/  LEA R108, P2, R27, R116, 0x1 ;  /* 0x000000741b6c7211 */ /* 0x000fe400078408ff */
[-C--:B------:R-:W-:Y:S01]  /*16c0*/  LEA.HI.X.SX32 R105, R25, R36.reuse, 0x1, P0 ;  /* 0x0000002419697211 */ /* 0x080fe200000f0eff */
[----:B------:R-:W-:Y:S01]  /*16d0*/  IMAD R25, R40, 0x4, R24 ;  /* 0x0000000428197824 */ /* 0x000fe200078e0218 */
[-C--:B------:R-:W-:Y:S02]  /*16e0*/  LEA.HI.X.SX32 R107, R26, R36.reuse, 0x1, P1 ;  /* 0x000000241a6b7211 */ /* 0x080fe400008f0eff */
[----:B------:R-:W-:Y:S02]  /*16f0*/  CS2R R40, SRZ ;  /* 0x0000000000287805 */ /* 0x000fe4000001ff00 */
[----:B------:R-:W-:-:S02]  /*1700*/  LEA.HI.X.SX32 R109, R27, R36, 0x1, P2 ;  /* 0x000000241b6d7211 */ /* 0x000fc400010f0eff */
[----:B------:R-:W-:Y:S02]  /*1710*/  CS2R R26, SRZ ;  /* 0x00000000001a7805 */ /* 0x000fe4000001ff00 */
[-C--:B------:R-:W-:Y:S02]  /*1720*/  LEA R110, P0, R28, R116.reuse, 0x1 ;  /* 0x000000741c6e7211 */ /* 0x080fe400078008ff */
[-C--:B------:R-:W-:Y:S02]  /*1730*/  LEA R112, P1, R4, R116.reuse, 0x1 ;  /* 0x0000007404707211 */ /* 0x080fe400078208ff */
[-C--:B------:R-:W-:Y:S02]  /*1740*/  LEA R114, P2, R24, R116.reuse, 0x1 ;  /* 0x0000007418727211 */ /* 0x080fe400078408ff */
[----:B------:R-:W-:Y:S02]  /*1750*/  LEA R116, P3, R25, R116, 0x1 ;  /* 0x0000007419747211 */ /* 0x000fe400078608ff */
[----:B------:R-:W-:-:S02]  /*1760*/  LEA.HI.X.SX32 R111, R28, R36, 0x1, P0 ;  /* 0x000000241c6f7211 */ /* 0x000fc400000f0eff */
[----:B------:R-:W-:Y:S02]  /*1770*/  CS2R R28, SRZ ;  /* 0x00000000001c7805 */ /* 0x000fe4000001ff00 */
[-C--:B------:R-:W-:Y:S01]  /*1780*/  LEA.HI.X.SX32 R113, R4, R36.reuse, 0x1, P1 ;  /* 0x0000002404717211 */ /* 0x080fe200008f0eff */
[----:B------:R-:W-:Y:S01]  /*1790*/  IMAD.MOV.U32 R4, RZ, RZ, -0x800000 ;  /* 0xff800000ff047424 */ /* 0x000fe200078e00ff */
[-C--:B------:R-:W-:Y:S02]  /*17a0*/  LEA.HI.X.SX32 R115, R24, R36.reuse, 0x1, P2 ;  /* 0x0000002418737211 */ /* 0x080fe400010f0eff */
[----:B------:R-:W-:Y:S02]  /*17b0*/  LEA.HI.X.SX32 R117, R25, R36, 0x1, P3 ;  /* 0x0000002419757211 */ /* 0x000fe400018f0eff */
[----:B------:R-:W-:Y:S02]  /*17c0*/  CS2R R24, SRZ ;  /* 0x0000000000187805 */ /* 0x000fe4000001ff00 */
[----:B------:R-:W-:-:S07]  /*17d0*/  CS2R R36, SRZ ;  /* 0x0000000000247805 */ /* 0x000fce000001ff00 */
.L_x_1:
[----:B------:R-:W-:-:S04]  /*17e0*/  IMAD.WIDE R64, R143, 0x2, R16 ;  /* 0x000000028f407825 */ /* 0x000fc800078e0210 */
[C---:B------:R-:W-:Y:S01]  /*17f0*/  IMAD.WIDE R56, R143.reuse, 0x2, R6 ;  /* 0x000000028f387825 */ /* 0x040fe200078e0206 */
[----:B------:R0:W2:Y:S03]  /*1800*/  LDG.E.U16 R129, desc[UR20][R64.64] ;  /* 0x0000001440817981 */ /* 0x0000a6000c1e1500 */
[C---:B------:R-:W-:Y:S01]  /*1810*/  IMAD.WIDE R58, R143.reuse, 0x2, R8 ;  /* 0x000000028f3a7825 */ /* 0x040fe200078e0208 */
[----:B------:R-:W3:Y:S03]  /*1820*/  LDG.E.U16 R124, desc[UR20][R56.64] ;  /* 0x00000014387c7981 */ /* 0x000ee6000c1e1500 */
[C---:B------:R-:W-:Y:S01]  /*1830*/  IMAD.WIDE R60, R143.reuse, 0x2, R10 ;  /* 0x000000028f3c7825 */ /* 0x040fe200078e020a */
[----:B------:R-:W4:Y:S03]  /*1840*/  LDG.E.U16 R125, desc[UR20][R58.64] ;  /* 0x000000143a7d7981 */ /* 0x000f26000c1e1500 */
[C---:B------:R-:W-:Y:S01]  /*1850*/  IMAD.WIDE R62, R143.reuse, 0x2, R14 ;  /* 0x000000028f3e7825 */ /* 0x040fe200078e020e */
[----:B------:R1:W5:Y:S03]  /*1860*/  LDG.E.U16 R126, desc[UR20][R60.64] ;  /* 0x000000143c7e7981 */ /* 0x000366000c1e1500 */
[C---:B------:R-:W-:Y:S01]  /*1870*/  IMAD.WIDE R68, R143.reuse, 0x2, R22 ;  /* 0x000000028f447825 */ /* 0x040fe200078e0216 */
[----:B------:R1:W2:Y:S03]  /*1880*/  LDG.E.U16 R128, desc[UR20][R62.64] ;  /* 0x000000143e807981 */ /* 0x0002a6000c1e1500 */
[----:B------:R-:W-:-:S02]  /*1890*/  IMAD.WIDE R120, R143, 0x2, R78 ;  /* 0x000000028f787825 */ /* 0x000fc400078e024e */
[----:B------:R-:W4:Y:S02]  /*18a0*/  LDG.E.U16 R68, desc[UR20][R68.64] ;  /* 0x0000001444447981 */ /* 0x000f24000c1e1500 */
[C---:B------:R-:W-:Y:S02]  /*18b0*/  IMAD.WIDE R70, R143.reuse, 0x2, R72 ;  /* 0x000000028f467825 */ /* 0x040fe400078e0248 */
[----:B------:R-:W5:Y:S02]  /*18c0*/  LDG.E.U16 R120, desc[UR20][R120.64] ;  /* 0x0000001478787981 */ /* 0x000f64000c1e1500 */
[C---:B------:R-:W-:Y:S02]  /*18d0*/  IMAD.WIDE R122, R143.reuse, 0x2, R80 ;  /* 0x000000028f7a7825 */ /* 0x040fe400078e0250 */
[----:B------:R-:W5:Y:S02]  /*18e0*/  LDG.E.U16 R71, desc[UR20][R70.64] ;  /* 0x0000001446477981 */ /* 0x000f64000c1e1500 */
[----:B------:R-:W-:-:S02]  /*18f0*/  IMAD.WIDE R66, R143, 0x2, R18 ;  /* 0x000000028f427825 */ /* 0x000fc400078e0212 */
[----:B------:R-:W5:Y:S02]  /*1900*/  LDG.E.U16 R123, desc[UR20][R122.64] ;  /* 0x000000147a7b7981 */ /* 0x000f64000c1e1500 */
[C---:B------:R-:W-:Y:S02]  /*1910*/  IMAD.WIDE R118, R143.reuse, 0x2, R74 ;  /* 0x000000028f767825 */ /* 0x040fe400078e024a */
[----:B------:R-:W5:Y:S02]  /*1920*/  LDG.E.U16 R66, desc[UR20][R66.64] ;  /* 0x0000001442427981 */ /* 0x000f64000c1e1500 */
[C---:B0-----:R-:W-:Y:S02]  /*1930*/  IMAD.WIDE R64, R143.reuse, 0x2, R82 ;  /* 0x000000028f407825 */ /* 0x041fe400078e0252 */
[----:B------:R-:W5:Y:S02]  /*1940*/  LDG.E.U16 R118, desc[UR20][R118.64] ;  /* 0x0000001476767981 */ /* 0x000f64000c1e1500 */
[----:B-1----:R-:W-:-:S02]  /*1950*/  IMAD.WIDE R60, R143, 0x2, R12 ;  /* 0x000000028f3c7825 */ /* 0x002fc400078e020c */
[----:B------:R-:W5:Y:S02]  /*1960*/  LDG.E.U16 R130, desc[UR20][R64.64] ;  /* 0x0000001440827981 */ /* 0x000f64000c1e1500 */
[C---:B------:R-:W-:Y:S02]  /*1970*/  IMAD.WIDE R62, R143.reuse, 0x2, R20 ;  /* 0x000000028f3e7825 */ /* 0x040fe400078e0214 */
[----:B------:R-:W5:Y:S02]  /*1980*/  LDG.E.U16 R127, desc[UR20][R60.64] ;  /* 0x000000143c7f7981 */ /* 0x000f64000c1e1500 */
[C---:B------:R-:W-:Y:S02]  /*1990*/  IMAD.WIDE R58, R143.reuse, 0x2, R76 ;  /* 0x000000028f3a7825 */ /* 0x040fe400078e024c */
[----:B------:R-:W5:Y:S02]  /*19a0*/  LDG.E.U16 R131, desc[UR20][R62.64] ;  /* 0x000000143e837981 */ /* 0x000f64000c1e1500 */
[----:B------:R-:W-:-:S02]  /*19b0*/  IMAD.WIDE R56, R143, 0x2, R84 ;  /* 0x000000028f387825 */ /* 0x000fc400078e0254 */
[----:B------:R-:W5:Y:S04]  /*19c0*/  LDG.E.U16 R133, desc[UR20][R58.64] ;  /* 0x000000143a857981 */ /* 0x000f68000c1e1500 */
[----:B------:R-:W5:Y:S01]  /*19d0*/  LDG.E.U16 R121, desc[UR20][R56.64] ;  /* 0x0000001438797981 */ /* 0x000f62000c1e1500 */
[----:B------:R-:W-:Y:S06]  /*19e0*/  BAR.SYNC.DEFER_BLOCKING 0x0 ;  /* 0x0000000000007b1d */ /* 0x000fec0000010000 */
[----:B------:R-:W-:Y:S01]  /*19f0*/  UMOV UR17, 0x40000040 ;  /* 0x4000004000117882 */ /* 0x000fe20000000000 */
[----:B------:R-:W-:Y:S01]  /*1a00*/  UMOV UR18, UR6 ;  /* 0x0000000600127c82 */ /* 0x000fe20008000000 */
[----:B------:R-:W-:Y:S01]  /*1a10*/  UMOV UR19, 0x40000040 ;  /* 0x4000004000137882 */ /* 0x000fe20000000000 */
[----:B------:R-:W-:-:S04]  /*1a20*/  IMAD.WIDE R134, R141, 0x2, R94 ;  /* 0x000000028d867825 */ /* 0x000fc800078e025e */
[----:B------:R-:W-:-:S04]  /*1a30*/  IMAD.WIDE R146, R141, 0x2, R86 ;  /* 0x000000028d927825 */ /* 0x000fc800078e0256 */
[C---:B------:R-:W-:Y:S01]  /*1a40*/  IMAD.WIDE R154, R141.reuse, 0x2, R96 ;  /* 0x000000028d9a7825 */ /* 0x040fe200078e0260 */
[----:B---3--:R-:W-:Y:S04]  /*1a50*/  STS.U16 [R137+UR9+0x2000], R124 ;  /* 0x0020007c89007988 */ /* 0x008fe80008000409 */
[----:B--2---:R-:W-:Y:S04]  /*1a60*/  STS.U16 [R137+UR9+0x2400], R128 ;  /* 0x0024008089007988 */ /* 0x004fe80008000409 */
[----:B----4-:R-:W-:Y:S04]  /*1a70*/  STS.U16 [R137+UR9+0x2800], R68 ;  /* 0x0028004489007988 */ /* 0x010fe80008000409 */
[----:B-----5:R-:W-:Y:S04]  /*1a80*/  STS.U16 [R137+UR9+0x2c00], R120 ;  /* 0x002c007889007988 */ /* 0x020fe80008000409 */
[----:B------:R-:W-:Y:S04]  /*1a90*/  STS.U16 [R138+UR9+0x2100], R125 ;  /* 0x0021007d8a007988 */ /* 0x000fe80008000409 */
[----:B------:R-:W-:Y:S04]  /*1aa0*/  STS.U16 [R138+UR9+0x2500], R129 ;  /* 0x002500818a007988 */ /* 0x000fe80008000409 */
[----:B------:R-:W-:Y:S04]  /*1ab0*/  STS.U16 [R138+UR9+0x2900], R71 ;  /* 0x002900478a007988 */ /* 0x000fe80008000409 */
[----:B------:R-:W-:Y:S04]  /*1ac0*/  STS.U16 [R138+UR9+0x2d00], R123 ;  /* 0x002d007b8a007988 */ /* 0x000fe80008000409 */
[----:B------:R-:W-:Y:S04]  /*1ad0*/  STS.U16 [R139+UR9+0x2200], R126 ;  /* 0x0022007e8b007988 */ /* 0x000fe80008000409 */
[----:B------:R0:W-:Y:S04]  /*1ae0*/  STS.U16 [R139+UR9+0x2600], R66 ;  /* 0x002600428b007988 */ /* 0x0001e80008000409 */
[----:B------:R1:W-:Y:S04]  /*1af0*/  STS.U16 [R139+UR9+0x2a00], R118 ;  /* 0x002a00768b007988 */ /* 0x0003e80008000409 */
[----:B------:R-:W-:Y:S04]  /*1b00*/  STS.U16 [R139+UR9+0x2e00], R130 ;  /* 0x002e00828b007988 */ /* 0x000fe80008000409 */
[----:B------:R-:W-:Y:S04]  /*1b10*/  STS.U16 [R140+UR9+0x2300], R127 ;  /* 0x0023007f8c007988 */ /* 0x000fe80008000409 */
[----:B------:R2:W-:Y:S04]  /*1b20*/  STS.U16 [R140+UR9+0x2700], R131 ;  /* 0x002700838c007988 */ /* 0x0005e80008000409 */
[----:B------:R3:W-:Y:S04]  /*1b30*/  STS.U16 [R140+UR9+0x2b00], R133 ;  /* 0x002b00858c007988 */ /* 0x0007e80008000409 */
[----:B------:R4:W-:Y:S01]  /*1b40*/  STS.U16 [R140+UR9+0x2f00], R121 ;  /* 0x002f00798c007988 */ /* 0x0009e20008000409 */
[----:B------:R5:W-:Y:S06]  /*1b50*/  MEMBAR.ALL.CTA ;  /* 0x0000000000007992 */ /* 0x000bec0000008000 */
[----:B-----5:R-:W5:Y:S02]  /*1b60*/  FENCE.VIEW.ASYNC.S ;  /* 0x00000000000073c6 */ /* 0x020f640000000000 */
[----:B-----5:R-:W-:Y:S06]  /*1b70*/  BAR.SYNC.DEFER_BLOCKING 0x0 ;  /* 0x0000000000007b1d */ /* 0x020fec0000010000 */
[----:B0-----:R-:W-:Y:S01]  /*1b80*/  WARPGROUP.ARRIVE ;  /* 0x00000000000079c5 */ /* 0x001fe20000000000 */
[C---:B-1----:R-:W-:Y:S01]  /*1b90*/  IMAD.WIDE R118, R141.reuse, 0x2, R88 ;  /* 0x000000028d767825 */ /* 0x042fe200078e0258 */
[----:B------:R-:W5:Y:S04]  /*1ba0*/  LDG.E.U16 R150, desc[UR20][R134.64] ;  /* 0x0000001486967981 */ /* 0x000f68000c1e1500 */
[----:B------:R-:W-:Y:S01]  /*1bb0*/  HGMMA.64x32x16.F32 R56, gdesc[UR16].tnspA, RZ, !UPT ;  /* 0x20600000103879f0 */ /* 0x000fe2000c7008ff */
[C---:B--2---:R-:W-:Y:S01]  /*1bc0*/  IMAD.WIDE R130, R141.reuse, 0x2, R90 ;  /* 0x000000028d827825 */ /* 0x044fe200078e025a */
[----:B------:R0:W2:Y:S03]  /*1bd0*/  LDG.E.U16 R149, desc[UR20][R118.64] ;  /* 0x0000001476957981 */ /* 0x0000a6000c1e1500 */
[C---:B---3--:R-:W-:Y:S01]  /*1be0*/  IMAD.WIDE R132, R141.reuse, 0x2, R92 ;  /* 0x000000028d847825 */ /* 0x048fe200078e025c */
[----:B------:R-:W3:Y:S03]  /*1bf0*/  LDG.E.U16 R152, desc[UR20][R130.64] ;  /* 0x0000001482987981 */ /* 0x000ee6000c1e1500 */
[C---:B------:R-:W-:Y:S01]  /*1c00*/  IMAD.WIDE R128, R141.reuse, 0x2, R98 ;  /* 0x000000028d807825 */ /* 0x040fe200078e0262 */
[----:B------:R-:W2:Y:S03]  /*1c10*/  LDG.E.U16 R151, desc[UR20][R132.64] ;  /* 0x0000001484977981 */ /* 0x000ea6000c1e1500 */
[C---:B0-----:R-:W-:Y:S01]  /*1c20*/  IMAD.WIDE R118, R141.reuse, 0x2, R102 ;  /* 0x000000028d767825 */ /* 0x041fe200078e0266 */
[----:B------:R0:W2:Y:S03]  /*1c30*/  LDG.E.U16 R148, desc[UR20][R128.64] ;  /* 0x0000001480947981 */ /* 0x0000a6000c1e1500 */
[C---:B------:R-:W-:Y:S01]  /*1c40*/  IMAD.WIDE R122, R141.reuse, 0x2, R106 ;  /* 0x000000028d7a7825 */ /* 0x040fe200078e026a */
[----:B------:R-:W5:Y:S03]  /*1c50*/  LDG.E.U16 R146, desc[UR20][R146.64] ;  /* 0x0000001492927981 */ /* 0x000f66000c1e1500 */
[C---:B------:R-:W-:Y:S01]  /*1c60*/  IMAD.WIDE R124, R141.reuse, 0x2, R110 ;  /* 0x000000028d7c7825 */ /* 0x040fe200078e026e */
[----:B------:R1:W2:Y:S03]  /*1c70*/  LDG.E.U16 R118, desc[UR20][R118.64] ;  /* 0x0000001476767981 */ /* 0x0002a6000c1e1500 */
[C---:B------:R-:W-:Y:S01]  /*1c80*/  IMAD.WIDE R126, R141.reuse, 0x2, R114 ;  /* 0x000000028d7e7825 */ /* 0x040fe200078e0272 */
[----:B------:R-:W2:Y:S03]  /*1c90*/  LDG.E.U16 R122, desc[UR20][R122.64] ;  /* 0x000000147a7a7981 */ /* 0x000ea6000c1e1500 */
[C---:B----4-:R-:W-:Y:S01]  /*1ca0*/  IMAD.WIDE R120, R141.reuse, 0x2, R100 ;  /* 0x000000028d787825 */ /* 0x050fe200078e0264 */
[----:B------:R-:W4:Y:S03]  /*1cb0*/  LDG.E.U16 R124, desc[UR20][R124.64] ;  /* 0x000000147c7c7981 */ /* 0x000f26000c1e1500 */
[C---:B0-----:R-:W-:Y:S01]  /*1cc0*/  IMAD.WIDE R128, R141.reuse, 0x2, R104 ;  /* 0x000000028d807825 */ /* 0x041fe200078e0268 */
[----:B------:R0:W4:Y:S01]  /*1cd0*/  LDG.E.U16 R126, desc[UR20][R126.64] ;  /* 0x000000147e7e7981 */ /* 0x000122000c1e1500 */
[----:B------:R-:W-:Y:S02]  /*1ce0*/  HGMMA.64x32x16.F32 R56, gdesc[UR12].tnspA, R56 ;  /* 0x206000000c3879f0 */ /* 0x000fe40008700838 */
[C---:B------:R-:W-:Y:S01]  /*1cf0*/  IMAD.WIDE R130, R141.reuse, 0x2, R108 ;  /* 0x000000028d827825 */ /* 0x040fe200078e026c */
[----:B------:R-:W4:Y:S03]  /*1d00*/  LDG.E.U16 R147, desc[UR20][R154.64] ;  /* 0x000000149a937981 */ /* 0x000f26000c1e1500 */
[C---:B------:R-:W-:Y:S01]  /*1d10*/  IMAD.WIDE R132, R141.reuse, 0x2, R112 ;  /* 0x000000028d847825 */ /* 0x040fe200078e0270 */
[----:B------:R0:W4:Y:S03]  /*1d20*/  LDG.E.U16 R121, desc[UR20][R120.64] ;  /* 0x0000001478797981 */ /* 0x000126000c1e1500 */
[----:B------:R-:W-:Y:S01]  /*1d30*/  IMAD.WIDE R134, R141, 0x2, R116 ;  /* 0x000000028d867825 */ /* 0x000fe200078e0274 */
[----:B------:R-:W4:Y:S04]  /*1d40*/  LDG.E.U16 R129, desc[UR20][R128.64] ;  /* 0x0000001480817981 */ /* 0x000f28000c1e1500 */
[----:B------:R-:W4:Y:S04]  /*1d50*/  LDG.E.U16 R131, desc[UR20][R130.64] ;  /* 0x0000001482837981 */ /* 0x000f28000c1e1500 */
[----:B------:R0:W4:Y:S04]  /*1d60*/  LDG.E.U16 R133, desc[UR20][R132.64] ;  /* 0x0000001484857981 */ /* 0x000128000c1e1500 */
[----:B------:R0:W4:Y:S01]  /*1d70*/  LDG.E.U16 R135, desc[UR20][R134.64] ;  /* 0x0000001486877981 */ /* 0x000122000c1e1500 */
[----:B------:R-:W-:Y:S01]  /*1d80*/  HGMMA.64x32x16.F32 R56, gdesc[UR28].tnspA, R56 ;  /* 0x206000001c3879f0 */ /* 0x000fe20008700838 */
[----:B-1----:R-:W-:-:S05]  /*1d90*/  IMAD.SHL.U32 R119, R0, 0x2, RZ ;  /* 0x0000000200777824 */ /* 0x002fca00078e00ff */
[----:B------:R-:W-:-:S04]  /*1da0*/  LOP3.LUT R119, R119, 0x6, RZ, 0xc0, !PT ;  /* 0x0000000677777812 */ /* 0x000fc800078ec0ff */
[----:B0-----:R-:W-:-:S04]  /*1db0*/  IADD3 R127, P0, R119, UR4, RZ ;  /* 0x00000004777f7c10 */ /* 0x001fc8000ff1e0ff */
[----:B------:R-:W-:Y:S01]  /*1dc0*/  IADD3 R125, P4, R127, 0x9, RZ ;  /* 0x000000097f7d7810 */ /* 0x000fe20007f9e0ff */
[----:B------:R-:W-:Y:S01]  /*1dd0*/  HGMMA.64x32x16.F32 R56, gdesc[UR24].tnspA, R56, gsb0 ;  /* 0x20600000183879f0 */ /* 0x000fe20008000838 */
[----:B------:R-:W-:Y:S01]  /*1de0*/  IMAD.X R120, RZ, RZ, UR5, P0 ;  /* 0x00000005ff787e24 */ /* 0x000fe200080e06ff */
[----:B------:R-:W-:-:S03]  /*1df0*/  LOP3.LUT R154, R2, 0x8, RZ, 0xfc, !PT ;  /* 0x00000008029a7812 */ /* 0x000fc600078efcff */
[--C-:B------:R-:W-:Y:S01]  /*1e00*/  IMAD.X R156, RZ, RZ, R120.reuse, P4 ;  /* 0x000000ffff9c7224 */ /* 0x100fe200020e0678 */
[C---:B------:R-:W-:Y:S02]  /*1e10*/  IADD3 R157, P4, R127.reuse, 0x11, RZ ;  /* 0x000000117f9d7810 */ /* 0x040fe40007f9e0ff */
[C---:B------:R-:W-:Y:S02]  /*1e20*/  IADD3 R119, P6, R127.reuse, 0x8, RZ ;  /* 0x000000087f777810 */ /* 0x040fe40007fde0ff */
[C---:B------:R-:W-:Y:S01]  /*1e30*/  IADD3 R123, P2, R127.reuse, 0x10, RZ ;  /* 0x000000107f7b7810 */ /* 0x040fe20007f5e0ff */
[--C-:B------:R-:W-:Y:S01]  /*1e40*/  IMAD.X R132, RZ, RZ, R120.reuse, P4 ;  /* 0x000000ffff847224 */ /* 0x100fe200020e0678 */
[----:B------:R-:W-:Y:S02]  /*1e50*/  ISETP.GE.U32.AND P4, PT, R127, R154, PT ;  /* 0x0000009a7f00720c */ /* 0x000fe40003f86070 */
[----:B------:R-:W-:Y:S02]  /*1e60*/  ISETP.GT.U32.AND P1, PT, R119, R2, PT ;  /* 0x000000027700720c */ /* 0x000fe40003f24070 */
[----:B------:R-:W-:Y:S01]  /*1e70*/  ISETP.GT.U32.AND P0, PT, R127, R154, PT ;  /* 0x0000009a7f00720c */ /* 0x000fe20003f04070 */
[----:B------:R-:W-:Y:S01]  /*1e80*/  IMAD.X R134, RZ, RZ, R120, P2 ;  /* 0x000000ffff867224 */ /* 0x000fe200010e0678 */
[----:B------:R-:W-:-:S02]  /*1e90*/  ISETP.GE.U32.AND.EX P4, PT, R120, RZ, PT, P4 ;  /* 0x000000ff7800720c */ /* 0x000fc40003f86140 */
[C---:B------:R-:W-:Y:S02]  /*1ea0*/  IADD3 R155, P2, R127.reuse, 0x18, RZ ;  /* 0x000000187f9b7810 */ /* 0x040fe40007f5e0ff */
[C---:B------:R-:W-:Y:S02]  /*1eb0*/  ISETP.GT.U32.AND.EX P0, PT, R120.reuse, RZ, PT, P0 ;  /* 0x000000ff7800720c */ /* 0x040fe40003f04100 */
[CC--:B------:R-:W-:Y:S01]  /*1ec0*/  ISETP.GT.U32.AND P5, PT, R127.reuse, R2.reuse, PT ;  /* 0x000000027f00720c */ /* 0x0c0fe20003fa4070 */
[----:B------:R-:W-:Y:S01]  /*1ed0*/  IMAD.X R130, RZ, RZ, R120, P2 ;  /* 0x000000ffff827224 */ /* 0x000fe200010e0678 */
[C---:B------:R-:W-:Y:S02]  /*1ee0*/  ISETP.GE.U32.AND P3, PT, R127.reuse, R2, PT ;  /* 0x000000027f00720c */ /* 0x040fe40003f66070 */
[----:B------:R-:W-:Y:S02]  /*1ef0*/  IADD3 R127, P2, R127, 0x19, RZ ;  /* 0x000000197f7f7810 */ /* 0x000fe40007f5e0ff */
[----:B------:R-:W-:-:S03]  /*1f00*/  ISETP.GT.U32.AND.EX P5, PT, R120, RZ, PT, P5 ;  /* 0x000000ff7800720c */ /* 0x000fc60003fa4150 */
[----:B------:R-:W-:Y:S01]  /*1f10*/  IMAD.X R128, RZ, RZ, R120, P2 ;  /* 0x000000ffff807224 */ /* 0x000fe200010e0678 */
[----:B------:R-:W-:Y:S01]  /*1f20*/  ISETP.GT.U32.AND P2, PT, R125, R2, PT ;  /* 0x000000027d00720c */ /* 0x000fe20003f44070 */
[----:B------:R-:W-:Y:S02]  /*1f30*/  WARPGROUP.DEPBAR.LE gsb0, 0x0 ;  /* 0x00008000000079c5 */ /* 0x000fe40000010000 */
[----:B------:R-:W-:Y:S01]  /*1f40*/  FMUL R119, R59, UR22 ;  /* 0x000000163b777c20 */ /* 0x000fe20008400000 */
[----:B------:R-:W-:Y:S01]  /*1f50*/  FMUL R58, R58, UR22 ;  /* 0x000000163a3a7c20 */ /* 0x000fe20008400000 */
[----:B------:R-:W-:Y:S01]  /*1f60*/  ISETP.GE.U32.AND.EX P3, PT, R120, RZ, PT, P3 ;  /* 0x000000ff7800720c */ /* 0x000fe20003f66130 */
[----:B------:R-:W-:Y:S02]  /*1f70*/  BAR.SYNC.DEFER_BLOCKING 0x0 ;  /* 0x0000000000007b1d */ /* 0x000fe40000010000 */
[----:B------:R-:W-:Y:S02]  /*1f80*/  FSEL R119, R119, -INF , !P4 ;  /* 0xff80000077777808 */ /* 0x000fe40006000000 */
[----:B------:R-:W-:-:S02]  /*1f90*/  ISETP.GT.U32.AND P4, PT, R123, R154, PT ;  /* 0x0000009a7b00720c */ /* 0x000fc40003f84070 */
[----:B------:R-:W-:Y:S01]  /*1fa0*/  FSEL R59, R58, -INF , !P0 ;  /* 0xff8000003a3b7808 */ /* 0x000fe20004000000 */
[----:B------:R-:W-:Y:S01]  /*1fb0*/  FMUL R58, R66, UR22 ;  /* 0x00000016423a7c20 */ /* 0x000fe20008400000 */
[----:B------:R-:W-:Y:S02]  /*1fc0*/  ISETP.GT.U32.AND.EX P4, PT, R134, RZ, PT, P4 ;  /* 0x000000ff8600720c */ /* 0x000fe40003f84140 */
[-C--:B------:R-:W-:Y:S02]  /*1fd0*/  ISETP.GT.U32.AND P0, PT, R125, R154.reuse, PT ;  /* 0x0000009a7d00720c */ /* 0x080fe40003f04070 */
[----:B------:R-:W-:Y:S01]  /*1fe0*/  FSEL R58, R58, -INF , !P4 ;  /* 0xff8000003a3a7808 */ /* 0x000fe20006000000 */
[----:B------:R-:W-:Y:S01]  /*1ff0*/  FMUL R125, R62, UR22 ;  /* 0x000000163e7d7c20 */ /* 0x000fe20008400000 */
[----:B------:R-:W-:Y:S01]  /*2000*/  ISETP.GT.U32.AND P4, PT, R157, R154, PT ;  /* 0x0000009a9d00720c */ /* 0x000fe20003f84070 */
[----:B------:R-:W-:Y:S01]  /*2010*/  FMUL R67, R67, UR22 ;  /* 0x0000001643437c20 */ /* 0x000fe20008400000 */
[----:B------:R-:W-:-:S02]  /*2020*/  FMUL R63, R63, UR22 ;  /* 0x000000163f3f7c20 */ /* 0x000fc40008400000 */
[----:B------:R-:W-:Y:S02]  /*2030*/  ISETP.GT.U32.AND.EX P4, PT, R132, RZ, PT, P4 ;  /* 0x000000ff8400720c */ /* 0x000fe40003f84140 */
[----:B------:R-:W-:Y:S02]  /*2040*/  ISETP.GT.U32.AND.EX P0, PT, R156, RZ, PT, P0 ;  /* 0x000000ff9c00720c */ /* 0x000fe40003f04100 */
[----:B------:R-:W-:Y:S02]  /*2050*/  FSEL R125, R125, -INF , !P5 ;  /* 0xff8000007d7d7808 */ /* 0x000fe40006800000 */
[----:B------:R-:W-:Y:S02]  /*2060*/  FMNMX R62, R59, R119, !PT ;  /* 0x000000773b3e7209 */ /* 0x000fe40007800000 */
[----:B------:R-:W-:Y:S02]  /*2070*/  FSEL R67, R67, -INF , !P4 ;  /* 0xff80000043437808 */ /* 0x000fe40006000000 */
[----:B------:R-:W-:-:S02]  /*2080*/  ISETP.GT.U32.AND P4, PT, R155, R154, PT ;  /* 0x0000009a9b00720c */ /* 0x000fc40003f84070 */
[----:B------:R-:W-:Y:S02]  /*2090*/  FSEL R63, R63, -INF , !P0 ;  /* 0xff8000003f3f7808 */ /* 0x000fe40004000000 */
[----:B------:R-:W-:Y:S02]  /*20a0*/  FMNMX R62, R125, R62, !PT ;  /* 0x0000003e7d3e7209 */ /* 0x000fe40007800000 */
[----:B------:R-:W-:Y:S01]  /*20b0*/  ISETP.GT.U32.AND P0, PT, R123, R2, PT ;  /* 0x000000027b00720c */ /* 0x000fe20003f04070 */
[----:B------:R-:W-:Y:S01]  /*20c0*/  FMUL R123, R70, UR22 ;  /* 0x00000016467b7c20 */ /* 0x000fe20008400000 */
[----:B------:R-:W-:Y:S02]  /*20d0*/  ISETP.GT.U32.AND.EX P4, PT, R130, RZ, PT, P4 ;  /* 0x000000ff8200720c */ /* 0x000fe40003f84140 */
[----:B------:R-:W-:Y:S02]  /*20e0*/  FMNMX R159, R63, R62, !PT ;  /* 0x0000003e3f9f7209 */ /* 0x000fe40007800000 */
[----:B------:R-:W-:-:S02]  /*20f0*/  FSEL R123, R123, -INF , !P4 ;  /* 0xff8000007b7b7808 */ /* 0x000fc40006000000 */
[----:B------:R-:W-:Y:S02]  /*2100*/  ISETP.GT.U32.AND P4, PT, R127, R154, PT ;  /* 0x0000009a7f00720c */ /* 0x000fe40003f84070 */
[----:B------:R-:W-:Y:S01]  /*2110*/  FMNMX R62, R58, R159, !PT ;  /* 0x0000009f3a3e7209 */ /* 0x000fe20007800000 */
[----:B------:R-:W-:Y:S01]  /*2120*/  FMUL R71, R71, UR22 ;  /* 0x0000001647477c20 */ /* 0x000fe20008400000 */
[----:B------:R-:W-:Y:S02]  /*2130*/  ISETP.GT.U32.AND.EX P4, PT, R128, RZ, PT, P4 ;  /* 0x000000ff8000720c */ /* 0x000fe40003f84140 */
[----:B------:R-:W-:Y:S02]  /*2140*/  FMNMX R62, R67, R62, !PT ;  /* 0x0000003e433e7209 */ /* 0x000fe40007800000 */
[----:B------:R-:W-:Y:S02]  /*2150*/  FSEL R71, R71, -INF , !P4 ;  /* 0xff80000047477808 */ /* 0x000fe40006000000 */
[----:B------:R-:W-:Y:S01]  /*2160*/  FMNMX R62, R123, R62, !PT ;  /* 0x0000003e7b3e7209 */ /* 0x000fe20007800000 */
[----:B------:R-:W-:-:S03]  /*2170*/  IMAD.X R120, RZ, RZ, R120, P6 ;  /* 0x000000ffff787224 */ /* 0x000fc600030e0678 */
[----:B------:R-:W-:Y:S02]  /*2180*/  FMNMX R62, R71, R62, !PT ;  /* 0x0000003e473e7209 */ /* 0x000fe40007800000 */
[----:B------:R-:W-:-:S03]  /*2190*/  ISETP.GT.U32.AND P6, PT, R155, R2, PT ;  /* 0x000000029b00720c */ /* 0x000fc60003fc4070 */
[----:B------:R-:W0:Y:S01]  /*21a0*/  SHFL.BFLY PT, R155, R62, 0x2, 0x1f ;  /* 0x0c401f003e9b7f89 */ /* 0x000e2200000e0000 */
[----:B------:R-:W-:Y:S01]  /*21b0*/  FMUL R57, R57, UR22 ;  /* 0x0000001639397c20 */ /* 0x000fe20008400000 */
[----:B------:R-:W-:Y:S01]  /*21c0*/  FMUL R56, R56, UR22 ;  /* 0x0000001638387c20 */ /* 0x000fe20008400000 */
[----:B------:R-:W-:Y:S01]  /*21d0*/  FMUL R60, R60, UR22 ;  /* 0x000000163c3c7c20 */ /* 0x000fe20008400000 */
[----:B------:R-:W-:Y:S02]  /*21e0*/  ISETP.GT.U32.AND.EX P1, PT, R120, RZ, PT, P1 ;  /* 0x000000ff7800720c */ /* 0x000fe40003f24110 */
[----:B------:R-:W-:Y:S02]  /*21f0*/  FSEL R57, R57, -INF , !P3 ;  /* 0xff80000039397808 */ /* 0x000fe40005800000 */
[----:B------:R-:W-:Y:S01]  /*2200*/  FSEL R56, R56, -INF , !P5 ;  /* 0xff80000038387808 */ /* 0x000fe20006800000 */
[----:B------:R-:W-:Y:S01]  /*2210*/  FMUL R61, R61, UR22 ;  /* 0x000000163d3d7c20 */ /* 0x000fe20008400000 */
[----:B------:R-:W-:-:S02]  /*2220*/  ISETP.GT.U32.AND P3, PT, R127, R2, PT ;  /* 0x000000027f00720c */ /* 0x000fc40003f64070 */
[----:B------:R-:W-:Y:S02]  /*2230*/  ISETP.GT.U32.AND.EX P2, PT, R156, RZ, PT, P2 ;  /* 0x000000ff9c00720c */ /* 0x000fe40003f44120 */
[----:B------:R-:W-:Y:S02]  /*2240*/  FSEL R60, R60, -INF , !P1 ;  /* 0xff8000003c3c7808 */ /* 0x000fe40004800000 */
[----:B------:R-:W-:Y:S01]  /*2250*/  FMNMX R127, R56, R57, !PT ;  /* 0x00000039387f7209 */ /* 0x000fe20007800000 */
[----:B------:R-:W-:Y:S01]  /*2260*/  FMUL R64, R64, UR22 ;  /* 0x0000001640407c20 */ /* 0x000fe20008400000 */
[----:B------:R-:W-:Y:S02]  /*2270*/  ISETP.GT.U32.AND P4, PT, R157, R2, PT ;  /* 0x000000029d00720c */ /* 0x000fe40003f84070 */
[----:B------:R-:W-:Y:S02]  /*2280*/  ISETP.GT.U32.AND.EX P0, PT, R134, RZ, PT, P0 ;  /* 0x000000ff8600720c */ /* 0x000fe40003f04100 */
[----:B------:R-:W-:-:S02]  /*2290*/  FSEL R61, R61, -INF , !P2 ;  /* 0xff8000003d3d7808 */ /* 0x000fc40005000000 */
[----:B------:R-:W-:Y:S01]  /*22a0*/  FMNMX R66, R60, R127, !PT ;  /* 0x0000007f3c427209 */ /* 0x000fe20007800000 */
[----:B------:R-:W-:Y:S01]  /*22b0*/  FMUL R65, R65, UR22 ;  /* 0x0000001641417c20 */ /* 0x000fe20008400000 */
[----:B0-----:R-:W-:Y:S02]  /*22c0*/  FMNMX R155, R62, R155, !PT ;  /* 0x0000009b3e9b7209 */ /* 0x001fe40007800000 */
[----:B------:R-:W-:Y:S02]  /*22d0*/  ISETP.GT.U32.AND.EX P4, PT, R132, RZ, PT, P4 ;  /* 0x000000ff8400720c */ /* 0x000fe40003f84140 */
[----:B------:R-:W-:Y:S02]  /*22e0*/  FSEL R62, R64, -INF , !P0 ;  /* 0xff800000403e7808 */ /* 0x000fe40004000000 */
[----:B------:R-:W-:Y:S01]  /*22f0*/  FMNMX R127, R61, R66, !PT ;  /* 0x000000423d7f7209 */ /* 0x000fe20007800000 */
[----:B------:R-:W-:Y:S01]  /*2300*/  FMUL R64, R68, UR22 ;  /* 0x0000001644407c20 */ /* 0x000fe20008400000 */
[----:B------:R-:W-:-:S02]  /*2310*/  ISETP.GT.U32.AND.EX P6, PT, R130, RZ, PT, P6 ;  /* 0x000000ff8200720c */ /* 0x000fc40003fc4160 */
[----:B------:R-:W-:Y:S02]  /*2320*/  FSEL R68, R65, -INF , !P4 ;  /* 0xff80000041447808 */ /* 0x000fe40006000000 */
[----:B------:R-:W-:Y:S01]  /*2330*/  FMNMX R127, R62, R127, !PT ;  /* 0x0000007f3e7f7209 */ /* 0x000fe20007800000 */
[----:B------:R-:W-:Y:S01]  /*2340*/  FMUL R70, R69, UR22 ;  /* 0x0000001645467c20 */ /* 0x000fe20008400000 */
[----:B------:R-:W-:Y:S02]  /*2350*/  FSEL R69, R64, -INF , !P6 ;  /* 0xff80000040457808 */ /* 0x000fe40007000000 */
[----:B------:R-:W-:Y:S02]  /*2360*/  ISETP.GT.U32.AND.EX P3, PT, R128, RZ, PT, P3 ;  /* 0x000000ff8000720c */ /* 0x000fe40003f64130 */
[----:B------:R-:W-:Y:S02]  /*2370*/  FMNMX R64, R68, R127, !PT ;  /* 0x0000007f44407209 */ /* 0x000fe40007800000 */
[----:B------:R-:W-:-:S02]  /*2380*/  FSEL R70, R70, -INF , !P3 ;  /* 0xff80000046467808 */ /* 0x000fc40005800000 */
[----:B------:R-:W-:-:S04]  /*2390*/  FMNMX R65, R69, R64, !PT ;  /* 0x0000004045417209 */ /* 0x000fc80007800000 */
[----:B------:R-:W-:-:S05]  /*23a0*/  FMNMX R120, R70, R65, !PT ;  /* 0x0000004146787209 */ /* 0x000fca0007800000 */
[----:B------:R-:W0:Y:S04]  /*23b0*/  SHFL.BFLY PT, R127, R120, 0x2, 0x1f ;  /* 0x0c401f00787f7f89 */ /* 0x000e2800000e0000 */
[----:B------:R-:W1:Y:S01]  /*23c0*/  SHFL.BFLY PT, R66, R155, 0x1, 0x1f ;  /* 0x0c201f009b427f89 */ /* 0x000e6200000e0000 */
[----:B0-----:R-:W-:-:S05]  /*23d0*/  FMNMX R127, R120, R127, !PT ;  /* 0x0000007f787f7209 */ /* 0x001fca0007800000 */
[----:B------:R-:W0:Y:S01]  /*23e0*/  SHFL.BFLY PT, R130, R127, 0x1, 0x1f ;  /* 0x0c201f007f827f89 */ /* 0x000e2200000e0000 */
[----:B-1----:R-:W-:-:S04]  /*23f0*/  FMNMX R64, R155, R66, !PT ;  /* 0x000000429b407209 */ /* 0x002fc80007800000 */
[----:B------:R-:W-:-:S05]  /*2400*/  FMNMX R64, R64, R145, !PT ;  /* 0x0000009140407209 */ /* 0x000fca0007800000 */
[--C-:B------:R-:W-:Y:S01]  /*2410*/  FADD R59, R59, -R64.reuse ;  /* 0x800000403b3b7221 */ /* 0x100fe20000000000 */
[----:B------:R-:W-:-:S03]  /*2420*/  FADD R58, R58, -R64 ;  /* 0x800000403a3a7221 */ /* 0x000fc60000000000 */
[----:B------:R-:W-:-:S04]  /*2430*/  FMUL R59, R59, 1.4426950216293334961 ;  /* 0x3fb8aa3b3b3b7820 */ /* 0x000fc80000400000 */
[----:B------:R1:W-:Y:S01]  /*2440*/  MUFU.EX2 R65, R59 ;  /* 0x0000003b00417308 */ /* 0x0003e20000000800 */
[----:B-----5:R-:W-:Y:S01]  /*2450*/  STS.U16 [R137+UR9+0x2000], R146 ;  /* 0x0020009289007988 */ /* 0x020fe20008000409 */
[----:B0-----:R-:W-:Y:S01]  /*2460*/  FMNMX R127, R127, R130, !PT ;  /* 0x000000827f7f7209 */ /* 0x001fe20007800000 */
[----:B-1----:R-:W-:Y:S01]  /*2470*/  FMUL R59, R58, 1.4426950216293334961 ;  /* 0x3fb8aa3b3a3b7820 */ /* 0x002fe20000400000 */
[--C-:B------:R-:W-:Y:S01]  /*2480*/  FADD R58, R67, -R64.reuse ;  /* 0x80000040433a7221 */ /* 0x100fe20000000000 */
[----:B---3--:R-:W-:Y:S03]  /*2490*/  STS.U16 [R137+UR9+0x2200], R152 ;  /* 0x0022009889007988 */ /* 0x008fe60008000409 */
[----:B------:R-:W-:Y:S01]  /*24a0*/  FMUL R128, R58, 1.4426950216293334961 ;  /* 0x3fb8aa3b3a807820 */ /* 0x000fe20000400000 */
[----:B------:R-:W-:Y:S01]  /*24b0*/  STS.U16 [R137+UR9+0x2400], R150 ;  /* 0x0024009689007988 */ /* 0x000fe20008000409 */
[----:B------:R-:W-:Y:S01]  /*24c0*/  FADD R58, R71, -R64 ;  /* 0x80000040473a7221 */ /* 0x000fe20000000000 */
[----:B------:R-:W-:-:S02]  /*24d0*/  FMNMX R71, R127, R4, !PT ;  /* 0x000000047f477209 */ /* 0x000fc40007800000 */
[----:B--2---:R-:W-:Y:S04]  /*24e0*/  STS.U16 [R137+UR9+0x2600], R148 ;  /* 0x0026009489007988 */ /* 0x004fe80008000409 */
[----:B------:R-:W-:Y:S04]  /*24f0*/  STS.U16 [R137+UR9+0x2800], R118 ;  /* 0x0028007689007988 */ /* 0x000fe80008000409 */
[----:B------:R-:W-:Y:S04]  /*2500*/  STS.U16 [R137+UR9+0x2a00], R122 ;  /* 0x002a007a89007988 */ /* 0x000fe80008000409 */
[----:B----4-:R-:W-:Y:S04]  /*2510*/  STS.U16 [R137+UR9+0x2c00], R124 ;  /* 0x002c007c89007988 */ /* 0x010fe80008000409 */
[----:B------:R-:W-:Y:S04]  /*2520*/  STS.U16 [R137+UR9+0x2e00], R126 ;  /* 0x002e007e89007988 */ /* 0x000fe80008000409 */
[----:B------:R0:W-:Y:S04]  /*2530*/  STS.U16 [R138+UR9+0x2100], R149 ;  /* 0x002100958a007988 */ /* 0x0001e80008000409 */
[----:B------:R-:W-:Y:S04]  /*2540*/  STS.U16 [R138+UR9+0x2300], R151 ;  /* 0x002300978a007988 */ /* 0x000fe80008000409 */
[----:B------:R-:W-:Y:S04]  /*2550*/  STS.U16 [R138+UR9+0x2500], R147 ;  /* 0x002500938a007988 */ /* 0x000fe80008000409 */
[----:B------:R-:W-:Y:S04]  /*2560*/  STS.U16 [R138+UR9+0x2700], R121 ;  /* 0x002700798a007988 */ /* 0x000fe80008000409 */
[----:B------:R-:W-:Y:S04]  /*2570*/  STS.U16 [R138+UR9+0x2900], R129 ;  /* 0x002900818a007988 */ /* 0x000fe80008000409 */
[----:B------:R-:W-:Y:S04]  /*2580*/  STS.U16 [R138+UR9+0x2b00], R131 ;  /* 0x002b00838a007988 */ /* 0x000fe80008000409 */
[----:B------:R-:W-:Y:S04]  /*2590*/  STS.U16 [R138+UR9+0x2d00], R133 ;  /* 0x002d00858a007988 */ /* 0x000fe80008000409 */
[----:B------:R-:W-:Y:S01]  /*25a0*/  STS.U16 [R138+UR9+0x2f00], R135 ;  /* 0x002f00878a007988 */ /* 0x000fe20008000409 */
[----:B------:R1:W-:Y:S06]  /*25b0*/  MEMBAR.ALL.CTA ;  /* 0x0000000000007992 */ /* 0x0003ec0000008000 */
[----:B-1----:R-:W1:Y:S01]  /*25c0*/  FENCE.VIEW.ASYNC.S ;  /* 0x00000000000073c6 */ /* 0x002e620000000000 */
[----:B------:R-:W-:Y:S01]  /*25d0*/  FADD R56, R56, -R71 ;  /* 0x8000004738387221 */ /* 0x000fe20000000000 */
[----:B------:R-:W-:-:S03]  /*25e0*/  FADD R63, R63, -R64 ;  /* 0x800000403f3f7221 */ /* 0x000fc60000000000 */
[----:B------:R-:W-:Y:S01]  /*25f0*/  FMUL R56, R56, 1.4426950216293334961 ;  /* 0x3fb8aa3b38387820 */ /* 0x000fe20000400000 */
[----:B------:R-:W-:Y:S01]  /*2600*/  FMUL R63, R63, 1.4426950216293334961 ;  /* 0x3fb8aa3b3f3f7820 */ /* 0x000fe20000400000 */
[----:B------:R-:W-:Y:S02]  /*2610*/  FMUL R58, R58, 1.4426950216293334961 ;  /* 0x3fb8aa3b3a3a7820 */ /* 0x000fe40000400000 */
[----:B------:R2:W-:Y:S01]  /*2620*/  MUFU.EX2 R127, R56 ;  /* 0x00000038007f7308 */ /* 0x0005e20000000800 */
[--C-:B------:R-:W-:Y:S01]  /*2630*/  FADD R119, R119, -R64.reuse ;  /* 0x8000004077777221 */ /* 0x100fe20000000000 */
[--C-:B------:R-:W-:Y:S01]  /*2640*/  FADD R125, R125, -R64.reuse ;  /* 0x800000407d7d7221 */ /* 0x100fe20000000000 */
[----:B------:R-:W-:Y:S01]  /*2650*/  FADD R123, R123, -R64 ;  /* 0x800000407b7b7221 */ /* 0x000fe20000000000 */
[----:B------:R-:W-:Y:S01]  /*2660*/  FADD R4, -R71, R4 ;  /* 0x0000000447047221 */ /* 0x000fe20000000100 */
[----:B--2---:R-:W-:-:S03]  /*2670*/  FADD R56, R68, -R71 ;  /* 0x8000004744387221 */ /* 0x004fc60000000000 */
[----:B------:R2:W-:Y:S01]  /*2680*/  MUFU.EX2 R120, R63 ;  /* 0x0000003f00787308 */ /* 0x0005e20000000800 */
[--C-:B------:R-:W-:Y:S01]  /*2690*/  FADD R57, R57, -R71.reuse ;  /* 0x8000004739397221 */ /* 0x100fe20000000000 */
[--C-:B------:R-:W-:Y:S01]  /*26a0*/  FADD R60, R60, -R71.reuse ;  /* 0x800000473c3c7221 */ /* 0x100fe20000000000 */
[--C-:B------:R-:W-:Y:S01]  /*26b0*/  FADD R61, R61, -R71.reuse ;  /* 0x800000473d3d7221 */ /* 0x100fe20000000000 */
[--C-:B------:R-:W-:Y:S01]  /*26c0*/  FADD R62, R62, -R71.reuse ;  /* 0x800000473e3e7221 */ /* 0x100fe20000000000 */
[----:B------:R-:W-:-:S03]  /*26d0*/  FADD R70, R70, -R71 ;  /* 0x8000004746467221 */ /* 0x000fc60000000000 */
[----:B------:R3:W-:Y:S01]  /*26e0*/  MUFU.EX2 R130, R58 ;  /* 0x0000003a00827308 */ /* 0x0007e20000000800 */
[----:B--2---:R-:W-:Y:S01]  /*26f0*/  FADD R63, -R64, R145 ;  /* 0x00000091403f7221 */ /* 0x004fe20000000100 */
[----:B------:R-:W-:Y:S01]  /*2700*/  FMUL R66, R119, 1.4426950216293334961 ;  /* 0x3fb8aa3b77427820 */ /* 0x000fe20000400000 */
[----:B------:R-:W-:Y:S01]  /*2710*/  FMUL R119, R125, 1.4426950216293334961 ;  /* 0x3fb8aa3b7d777820 */ /* 0x000fe20000400000 */
[----:B------:R-:W-:Y:S01]  /*2720*/  FMUL R123, R123, 1.4426950216293334961 ;  /* 0x3fb8aa3b7b7b7820 */ /* 0x000fe20000400000 */
[----:B------:R-:W-:Y:S01]  /*2730*/  FMUL R63, R63, 1.4426950216293334961 ;  /* 0x3fb8aa3b3f3f7820 */ /* 0x000fe20000400000 */
[----:B------:R-:W-:Y:S01]  /*2740*/  FMUL R4, R4, 1.4426950216293334961 ;  /* 0x3fb8aa3b04047820 */ /* 0x000fe20000400000 */
[----:B---3--:R-:W-:Y:S01]  /*2750*/  FMUL R58, R56, 1.4426950216293334961 ;  /* 0x3fb8aa3b383a7820 */ /* 0x008fe20000400000 */
[----:B------:R-:W-:Y:S01]  /*2760*/  FADD R56, R69, -R71 ;  /* 0x8000004745387221 */ /* 0x000fe20000000000 */
[----:B------:R-:W-:Y:S01]  /*2770*/  FMUL R57, R57, 1.4426950216293334961 ;  /* 0x3fb8aa3b39397820 */ /* 0x000fe20000400000 */
[----:B------:R-:W-:Y:S01]  /*2780*/  FMUL R60, R60, 1.4426950216293334961 ;  /* 0x3fb8aa3b3c3c7820 */ /* 0x000fe20000400000 */
[----:B------:R-:W-:Y:S01]  /*2790*/  FMUL R61, R61, 1.4426950216293334961 ;  /* 0x3fb8aa3b3d3d7820 */ /* 0x000fe20000400000 */
[----:B------:R-:W-:Y:S01]  /*27a0*/  FMUL R62, R62, 1.4426950216293334961 ;  /* 0x3fb8aa3b3e3e7820 */ /* 0x000fe20000400000 */
[----:B------:R-:W-:Y:S01]  /*27b0*/  FMUL R56, R56, 1.4426950216293334961 ;  /* 0x3fb8aa3b38387820 */ /* 0x000fe20000400000 */
[----:B------:R-:W-:Y:S01]  /*27c0*/  FMUL R70, R70, 1.4426950216293334961 ;  /* 0x3fb8aa3b46467820 */ /* 0x000fe20000400000 */
[----:B------:R-:W2:Y:S08]  /*27d0*/  MUFU.EX2 R125, R63 ;  /* 0x0000003f007d7308 */ /* 0x000eb00000000800 */
[----:B0-----:R-:W0:Y:S08]  /*27e0*/  MUFU.EX2 R149, R4 ;  /* 0x0000000400957308 */ /* 0x001e300000000800 */
[----:B------:R-:W3:Y:S08]  /*27f0*/  MUFU.EX2 R66, R66 ;  /* 0x0000004200427308 */ /* 0x000ef00000000800 */
[----:B------:R-:W4:Y:S08]  /*2800*/  MUFU.EX2 R119, R119 ;  /* 0x0000007700777308 */ /* 0x000f300000000800 */
[----:B------:R-:W-:Y:S08]  /*2810*/  MUFU.EX2 R67, R59 ;  /* 0x0000003b00437308 */ /* 0x000ff00000000800 */
[----:B------:R-:W-:Y:S08]  /*2820*/  MUFU.EX2 R128, R128 ;  /* 0x0000008000807308 */ /* 0x000ff00000000800 */
[----:B------:R-:W-:Y:S08]  /*2830*/  MUFU.EX2 R123, R123 ;  /* 0x0000007b007b7308 */ /* 0x000ff00000000800 */
[----:B------:R3:W5:Y:S08]  /*2840*/  MUFU.EX2 R132, R57 ;  /* 0x0000003900847308 */ /* 0x0007700000000800 */
[----:B------:R-:W-:Y:S08]  /*2850*/  MUFU.EX2 R134, R60 ;  /* 0x0000003c00867308 */ /* 0x000ff00000000800 */
[----:B------:R-:W1:Y:S08]  /*2860*/  MUFU.EX2 R145, R61 ;  /* 0x0000003d00917308 */ /* 0x000e700000000800 */
[----:B------:R-:W-:Y:S08]  /*2870*/  MUFU.EX2 R68, R62 ;  /* 0x0000003e00447308 */ /* 0x000ff00000000800 */
[----:B------:R-:W1:Y:S08]  /*2880*/  MUFU.EX2 R69, R58 ;  /* 0x0000003a00457308 */ /* 0x000e700000000800 */
[----:B------:R5:W-:Y:S08]  /*2890*/  MUFU.EX2 R154, R56 ;  /* 0x00000038009a7308 */ /* 0x000bf00000000800 */
[----:B------:R-:W1:Y:S01]  /*28a0*/  MUFU.EX2 R155, R70 ;  /* 0x00000046009b7308 */ /* 0x000e620000000800 */
[-C--:B--2---:R-:W-:Y:S01]  /*28b0*/  FMUL R26, R26, R125.reuse ;  /* 0x0000007d1a1a7220 */ /* 0x084fe20000400000 */
[-C--:B------:R-:W-:Y:S01]  /*28c0*/  FMUL R27, R27, R125.reuse ;  /* 0x0000007d1b1b7220 */ /* 0x080fe20000400000 */
        /* <DEDUP_REMOVED lines=13> */
[----:B------:R-:W-:Y:S01]  /*29a0*/  FMUL R55, R55, R125 ;  /* 0x0000007d37377220 */ /* 0x000fe20000400000 */
[-C--:B0-----:R-:W-:Y:S01]  /*29b0*/  FMUL R24, R24, R149.reuse ;  /* 0x0000009518187220 */ /* 0x081fe20000400000 */
        /* <DEDUP_REMOVED lines=15> */
[----:B---3--:R-:W-:-:S02]  /*2ab0*/  F2FP.F16.F32.PACK_AB R57, R66, R65 ;  /* 0x000000414239723e */ /* 0x008fc400000000ff */
[----:B----4-:R-:W-:Y:S02]  /*2ac0*/  F2FP.F16.F32.PACK_AB R59, R120, R119 ;  /* 0x00000077783b723e */ /* 0x010fe400000000ff */
[----:B-----5:R-:W-:Y:S02]  /*2ad0*/  F2FP.F16.F32.PACK_AB R56, R132, R127 ;  /* 0x0000007f8438723e */ /* 0x020fe400000000ff */
[----:B-1----:R-:W-:Y:S02]  /*2ae0*/  F2FP.F16.F32.PACK_AB R58, R145, R134 ;  /* 0x00000086913a723e */ /* 0x002fe400000000ff */
[----:B------:R-:W-:Y:S02]  /*2af0*/  F2FP.F16.F32.PACK_AB R60, R69, R68 ;  /* 0x00000044453c723e */ /* 0x000fe400000000ff */
[----:B------:R-:W-:Y:S02]  /*2b00*/  F2FP.F16.F32.PACK_AB R61, R128, R67 ;  /* 0x00000043803d723e */ /* 0x000fe400000000ff */
[----:B------:R-:W-:-:S02]  /*2b10*/  F2FP.F16.F32.PACK_AB R62, R155, R154 ;  /* 0x0000009a9b3e723e */ /* 0x000fc400000000ff */
[----:B------:R-:W-:Y:S01]  /*2b20*/  F2FP.F16.F32.PACK_AB R63, R130, R123 ;  /* 0x0000007b823f723e */ /* 0x000fe200000000ff */
[----:B------:R-:W-:Y:S06]  /*2b30*/  BAR.SYNC.DEFER_BLOCKING 0x0 ;  /* 0x0000000000007b1d */ /* 0x000fec0000010000 */
[----:B------:R-:W-:Y:S01]  /*2b40*/  UMOV UR18, UR6 ;  /* 0x0000000600127c82 */ /* 0x000fe20008000000 */
[----:B------:R-:W-:Y:S01]  /*2b50*/  UMOV UR19, 0x80000020 ;  /* 0x8000002000137882 */ /* 0x000fe20000000000 */
[----:B------:R-:W-:-:S06]  /*2b60*/  WARPGROUP.ARRIVE ;  /* 0x00000000000079c5 */ /* 0x000fcc0000000000 */
[----:B------:R-:W-:Y:S01]  /*2b70*/  HGMMA.64x64x16.F32 R24, R56, gdesc[UR16], R24 ;  /* 0x00e0001038187df0 */ /* 0x000fe20008700818 */
[----:B------:R-:W-:Y:S01]  /*2b80*/  FADD R127, R127, R132 ;  /* 0x000000847f7f7221 */ /* 0x000fe20000000000 */
[----:B------:R-:W-:-:S03]  /*2b90*/  FADD R66, R65, R66 ;  /* 0x0000004241427221 */ /* 0x000fc60000000000 */
        /* <DEDUP_REMOVED lines=11> */
[----:B------:R-:W-:-:S04]  /*2c50*/  FADD R123, R130, R123 ;  /* 0x0000007b827b7221 */ /* 0x000fc80000000000 */
[----:B------:R-:W0:Y:S04]  /*2c60*/  SHFL.BFLY PT, R65, R154, 0x2, 0x1f ;  /* 0x0c401f009a417f89 */ /* 0x000e2800000e0000 */
[----:B------:R-:W1:Y:S01]  /*2c70*/  SHFL.BFLY PT, R4, R123, 0x2, 0x1f ;  /* 0x0c401f007b047f89 */ /* 0x000e6200000e0000 */
[----:B------:R-:W-:Y:S01]  /*2c80*/  HGMMA.64x64x16.F32 R24, R60, gdesc[UR8], R24, gsb0 ;  /* 0x00e000083c187df0 */ /* 0x000fe20008000818 */
[----:B0-----:R-:W-:Y:S01]  /*2c90*/  FADD R65, R154, R65 ;  /* 0x000000419a417221 */ /* 0x001fe20000000000 */
[----:B-1----:R-:W-:Y:S01]  /*2ca0*/  FADD R66, R123, R4 ;  /* 0x000000047b427221 */ /* 0x002fe20000000000 */
[----:B------:R-:W-:-:S03]  /*2cb0*/  UIADD3 UR4, UP0, UR4, 0x20, URZ ;  /* 0x0000002004047890 */ /* 0x000fc6000ff1e03f */
[----:B------:R-:W0:Y:S01]  /*2cc0*/  SHFL.BFLY PT, R4, R65, 0x1, 0x1f ;  /* 0x0c201f0041047f89 */ /* 0x000e2200000e0000 */
[----:B------:R-:W-:-:S03]  /*2cd0*/  UIADD3.X UR5, URZ, UR5, URZ, UP0, !UPT ;  /* 0x000000053f057290 */ /* 0x000fc600087fe43f */
[----:B------:R-:W1:Y:S01]  /*2ce0*/  SHFL.BFLY PT, R67, R66, 0x1, 0x1f ;  /* 0x0c201f0042437f89 */ /* 0x000e6200000e0000 */
[----:B------:R-:W-:Y:S02]  /*2cf0*/  ISETP.LE.U32.AND P0, PT, R153, UR4, PT ;  /* 0x0000000499007c0c */ /* 0x000fe4000bf03070 */
[----:B------:R-:W-:-:S05]  /*2d00*/  IMAD.U32 R69, RZ, RZ, UR5 ;  /* 0x00000005ff457e24 */ /* 0x000fca000f8e00ff */
[----:B------:R-:W-:Y:S01]  /*2d10*/  ISETP.GE.U32.AND.EX P0, PT, R69, RZ, PT, P0 ;  /* 0x000000ff4500720c */ /* 0x000fe20003f06100 */
[----:B------:R-:W-:Y:S02]  /*2d20*/  IMAD R141, R5, 0x20, R141 ;  /* 0x00000020058d7824 */ /* 0x000fe400078e028d */
[----:B------:R-:W-:Y:S02]  /*2d30*/  IMAD R143, R3, 0x20, R143 ;  /* 0x00000020038f7824 */ /* 0x000fe400078e028f */
[----:B------:R-:W-:Y:S02]  /*2d40*/  IMAD.MOV.U32 R145, RZ, RZ, R64 ;  /* 0x000000ffff917224 */ /* 0x000fe400078e0040 */
[----:B0-----:R-:W-:Y:S01]  /*2d50*/  FADD R4, R65, R4 ;  /* 0x0000000441047221 */ /* 0x001fe20000000000 */
[----:B-1----:R-:W-:-:S03]  /*2d60*/  FADD R68, R66, R67 ;  /* 0x0000004342447221 */ /* 0x002fc60000000000 */
[----:B------:R-:W-:Y:S01]  /*2d70*/  FFMA R144, R149, R144, R4 ;  /* 0x0000009095907223 */ /* 0x000fe20000000004 */
[--C-:B------:R-:W-:Y:S02]  /*2d80*/  IMAD.MOV.U32 R65, RZ, RZ, R71.reuse ;  /* 0x000000ffff417224 */ /* 0x100fe400078e0047 */
[----:B------:R-:W-:Y:S01]  /*2d90*/  FFMA R142, R125, R142, R68 ;  /* 0x0000008e7d8e7223 */ /* 0x000fe20000000044 */
[----:B------:R-:W-:Y:S01]  /*2da0*/  IMAD.MOV.U32 R4, RZ, RZ, R71 ;  /* 0x000000ffff047224 */ /* 0x000fe200078e0047 */
[----:B------:R-:W-:Y:S02]  /*2db0*/  WARPGROUP.DEPBAR.LE gsb0, 0x0 ;  /* 0x00008000000079c5 */ /* 0x000fe40000010000 */
[----:B------:R-:W-:Y:S05]  /*2dc0*/  @!P0 BRA `(.L_x_1) ;  /* 0xffffffe800848947 */ /* 0x000fea000383ffff */
.L_x_0:
[----:B------:R-:W-:Y:S01]  /*2dd0*/  FMUL R2, R55, 0.25 ;  /* 0x3e80000037027820 */ /* 0x000fe20000400000 */
[----:B------:R-:W-:Y:S01]  /*2de0*/  FSETP.GT.AND P0, PT, |R142|, 8.50705917302346158658e+37, PT ;  /* 0x7e8000008e00780b */ /* 0x000fe20003f04200 */
[----:B------:R-:W-:Y:S01]  /*2df0*/  FMUL R3, R54, 0.25 ;  /* 0x3e80000036037820 */ /* 0x000fe20000400000 */
[----:B------:R-:W-:Y:S01]  /*2e00*/  FMUL R5, R50, 0.25 ;  /* 0x3e80000032057820 */ /* 0x000fe20000400000 */
[----:B------:R-:W-:Y:S01]  /*2e10*/  FMUL R4, R51, 0.25 ;  /* 0x3e80000033047820 */ /* 0x000fe20000400000 */
[----:B------:R-:W-:Y:S01]  /*2e20*/  FSEL R55, R2, R55, P0 ;  /* 0x0000003702377208 */ /* 0x000fe20000000000 */
        /* <DEDUP_REMOVED lines=15> */
[----:B------:R-:W-:Y:S01]  /*2f20*/  FSETP.GT.AND P1, PT, |R144|, 8.50705917302346158658e+37, PT ;  /* 0x7e8000009000780b */ /* 0x000fe20003f24200 */
        /* <DEDUP_REMOVED lines=32> */
[----:B------:R-:W-:Y:S01]  /*3130*/  BAR.SYNC.DEFER_BLOCKING 0x0 ;  /* 0x0000000000007b1d */ /* 0x000fe20000010000 */
[----:B------:R-:W-:-:S02]  /*3140*/  LOP3.LUT R2, R0, 0x7, RZ, 0xc0, !PT ;  /* 0x0000000700027812 */ /* 0x000fc400078ec0ff */
[----:B------:R-:W-:Y:S01]  /*3150*/  FSEL R75, R3, R32, P1 ;  /* 0x00000020034b7208 */ /* 0x000fe20000800000 */
[----:B------:R-:W-:Y:S01]  /*3160*/  IMAD.SHL.U32 R3, R0, 0x8, RZ ;  /* 0x0000000800037824 */ /* 0x000fe200078e00ff */
[----:B------:R-:W-:-:S03]  /*3170*/  FSEL R81, R5, R28, P1 ;  /* 0x0000001c05517208 */ /* 0x000fc60000800000 */
[----:B------:R-:W0:Y:S01]  /*3180*/  LDC R17, c[0x0][0x278] ;  /* 0x00009e00ff117b82 */ /* 0x000e220000000800 */
[----:B------:R-:W-:Y:S01]  /*3190*/  FSEL R49, R4, R49, P1 ;  /* 0x0000003104317208 */ /* 0x000fe20000800000 */
[----:B------:R-:W-:Y:S01]  /*31a0*/  FMUL R4, R41, 0.25 ;  /* 0x3e80000029047820 */ /* 0x000fe20000400000 */
[----:B------:R-:W-:Y:S01]  /*31b0*/  LEA R5, R2, UR9, 0x4 ;  /* 0x0000000902057c11 */ /* 0x000fe2000f8e20ff */
[----:B------:R-:W-:Y:S01]  /*31c0*/  ULDC.64 UR4, c[0x0][0x270] ;  /* 0x00009c0000047ab9 */ /* 0x000fe20000000a00 */
[----:B------:R-:W-:Y:S01]  /*31d0*/  LOP3.LUT R10, R0, 0x8, RZ, 0xc0, !PT ;  /* 0x00000008000a7812 */ /* 0x000fe200078ec0ff */
[----:B------:R-:W-:Y:S01]  /*31e0*/  UIMAD UR4, UR8, UR4, URZ ;  /* 0x00000004080472a4 */ /* 0x000fe2000f8e023f */
[----:B------:R-:W-:Y:S01]  /*31f0*/  FSEL R79, R7, R30, P0 ;  /* 0x0000001e074f7208 */ /* 0x000fe20000000000 */
[--C-:B------:R-:W-:Y:S01]  /*3200*/  IMAD R7, R2, -0x8, R5.reuse ;  /* 0xfffffff802077824 */ /* 0x100fe200078e0205 */
[----:B------:R-:W-:Y:S01]  /*3210*/  LOP3.LUT R19, R3, 0x380, RZ, 0xc0, !PT ;  /* 0x0000038003137812 */ /* 0x000fe200078ec0ff */
[----:B------:R-:W-:Y:S01]  /*3220*/  IMAD R2, R10, 0x80, R5 ;  /* 0x000000800a027824 */ /* 0x000fe200078e0205 */
[----:B------:R-:W-:Y:S01]  /*3230*/  FSEL R41, R4, R41, P1 ;  /* 0x0000002904297208 */ /* 0x000fe20000800000 */
[----:B------:R-:W-:Y:S01]  /*3240*/  FMUL R4, R33, 0.25 ;  /* 0x3e80000021047820 */ /* 0x000fe20000400000 */
[----:B------:R-:W-:Y:S01]  /*3250*/  FSETP.GEU.AND P2, PT, R144, 1.175494350822287508e-38, PT ;  /* 0x008000009000780b */ /* 0x000fe20003f4e000 */
[----:B------:R-:W-:-:S02]  /*3260*/  IMAD.IADD R19, R19, 0x1, R2 ;  /* 0x0000000113137824 */ /* 0x000fc400078e0202 */
[----:B------:R-:W-:Y:S01]  /*3270*/  FMUL R2, R144, 8388608 ;  /* 0x4b00000090027820 */ /* 0x000fe20000400000 */
[----:B------:R-:W-:Y:S01]  /*3280*/  FMUL R3, R24, 0.25 ;  /* 0x3e80000018037820 */ /* 0x000fe20000400000 */
[----:B------:R-:W-:Y:S01]  /*3290*/  FSEL R33, R4, R33, P1 ;  /* 0x0000002104217208 */ /* 0x000fe20000800000 */
[----:B------:R-:W-:Y:S01]  /*32a0*/  FMUL R4, R25, 0.25 ;  /* 0x3e80000019047820 */ /* 0x000fe20000400000 */
[----:B------:R-:W-:Y:S02]  /*32b0*/  FSETP.GEU.AND P4, PT, |R142|, 1.175494350822287508e-38, PT ;  /* 0x008000008e00780b */ /* 0x000fe40003f8e200 */
[----:B------:R-:W-:Y:S02]  /*32c0*/  FSEL R82, R2, R144, !P2 ;  /* 0x0000009002527208 */ /* 0x000fe40005000000 */
[----:B------:R-:W-:Y:S01]  /*32d0*/  FSEL R87, R4, R25, P1 ;  /* 0x0000001904577208 */ /* 0x000fe20000800000 */
[----:B------:R-:W-:Y:S01]  /*32e0*/  IMAD.SHL.U32 R4, R0, 0x4, RZ ;  /* 0x0000000400047824 */ /* 0x000fe200078e00ff */
[----:B------:R-:W-:Y:S01]  /*32f0*/  FSEL R89, R3, R24, P1 ;  /* 0x0000001803597208 */ /* 0x000fe20000800000 */
[----:B------:R-:W-:-:S02]  /*3300*/  VIADD R2, R82, 0xc0cafb0d ;  /* 0xc0cafb0d52027836 */ /* 0x000fc40000000000 */
[C---:B------:R-:W-:Y:S01]  /*3310*/  FMUL R3, R142.reuse, 8388608 ;  /* 0x4b0000008e037820 */ /* 0x040fe20000400000 */
[----:B------:R-:W-:Y:S02]  /*3320*/  FSETP.GEU.AND P3, PT, R142, 1.175494350822287508e-38, PT ;  /* 0x008000008e00780b */ /* 0x000fe40003f6e000 */
[----:B------:R-:W-:Y:S02]  /*3330*/  LOP3.LUT R4, R4, 0xc0, RZ, 0xc0, !PT ;  /* 0x000000c004047812 */ /* 0x000fe400078ec0ff */
[----:B------:R-:W-:Y:S01]  /*3340*/  LOP3.LUT R5, R2, 0xff800000, RZ, 0xc0, !PT ;  /* 0xff80000002057812 */ /* 0x000fe200078ec0ff */
[----:B------:R-:W-:Y:S01]  /*3350*/  @!P4 FMUL R15, R15, 16777216 ;  /* 0x4b8000000f0fc820 */ /* 0x000fe20000400000 */
[----:B------:R-:W-:Y:S01]  /*3360*/  FSEL R91, R3, R142, !P3 ;  /* 0x0000008e035b7208 */ /* 0x000fe20005800000 */
[----:B------:R-:W-:Y:S01]  /*3370*/  @P0 FMUL R142, R142, 0.25 ;  /* 0x3e8000008e8e0820 */ /* 0x000fe20000400000 */
[----:B------:R-:W-:Y:S01]  /*3380*/  IMAD.IADD R21, R4, 0x1, R7 ;  /* 0x0000000104157824 */ /* 0x000fe200078e0207 */
[----:B------:R-:W-:Y:S01]  /*3390*/  FSEL R4, RZ, -23, P2 ;  /* 0xc1b80000ff047808 */ /* 0x000fe20001000000 */
[----:B------:R-:W-:Y:S01]  /*33a0*/  @!P4 FMUL R55, R55, 16777216 ;  /* 0x4b8000003737c820 */ /* 0x000fe20000400000 */
[----:B------:R-:W-:Y:S01]  /*33b0*/  I2FP.F32.S32 R7, R5 ;  /* 0x0000000500077245 */ /* 0x000fe20000201400 */
[----:B------:R-:W-:Y:S01]  /*33c0*/  @!P4 FMUL R142, R142, 16777216 ;  /* 0x4b8000008e8ec820 */ /* 0x000fe20000400000 */
[----:B------:R-:W-:Y:S01]  /*33d0*/  LEA.HI R2, R10, R21, RZ, 0x1f ;  /* 0x000000150a027211 */ /* 0x000fe200078ff8ff */
[----:B------:R-:W-:-:S02]  /*33e0*/  VIADD R6, R91, 0xc0cafb0d ;  /* 0xc0cafb0d5b067836 */ /* 0x000fc40000000000 */
[----:B------:R-:W-:Y:S01]  /*33f0*/  @!P4 FMUL R11, R11, 16777216 ;  /* 0x4b8000000b0bc820 */ /* 0x000fe20000400000 */
[----:B------:R-:W-:Y:S01]  /*3400*/  FFMA.FTZ R21, R7, 1.1920928955078125e-07, R4 ;  /* 0x3400000007157823 */ /* 0x000fe20000010004 */
[----:B------:R-:W-:Y:S01]  /*3410*/  @!P4 FMUL R51, R51, 16777216 ;  /* 0x4b8000003333c820 */ /* 0x000fe20000400000 */
[----:B------:R-:W1:Y:S01]  /*3420*/  MUFU.RCP R4, R142 ;  /* 0x0000008e00047308 */ /* 0x000e620000001000 */
[----:B------:R-:W-:Y:S01]  /*3430*/  LOP3.LUT R8, R6, 0xff800000, RZ, 0xc0, !PT ;  /* 0xff80000006087812 */ /* 0x000fe200078ec0ff */
[----:B------:R-:W-:Y:S01]  /*3440*/  @!P4 FMUL R57, R57, 16777216 ;  /* 0x4b8000003939c820 */ /* 0x000fe20000400000 */
        /* <DEDUP_REMOVED lines=11> */
[----:B------:R-:W-:Y:S01]  /*3500*/  IMAD.IADD R5, R82, 0x1, -R5 ;  /* 0x0000000152057824 */ /* 0x000fe200078e0a05 */
[----:B------:R-:W-:Y:S01]  /*3510*/  I2FP.F32.S32 R9, R8 ;  /* 0x0000000800097245 */ /* 0x000fe20000201400 */
[----:B------:R-:W-:-:S02]  /*3520*/  IMAD.MOV.U32 R7, RZ, RZ, 0x3dc6b27f ;  /* 0x3dc6b27fff077424 */ /* 0x000fc400078e00ff */
[C---:B-1----:R-:W-:Y:S01]  /*3530*/  FMUL R25, R4.reuse, R15 ;  /* 0x0000000f04197220 */ /* 0x042fe20000400000 */
[C---:B------:R-:W-:Y:S01]  /*3540*/  FMUL R47, R4.reuse, R55 ;  /* 0x00000037042f7220 */ /* 0x040fe20000400000 */
        /* <DEDUP_REMOVED lines=13> */
[----:B------:R-:W-:Y:S01]  /*3620*/  FMUL R74, R4, R85 ;  /* 0x00000055044a7220 */ /* 0x000fe20000400000 */
[----:B------:R-:W-:-:S02]  /*3630*/  IMAD.IADD R4, R91, 0x1, -R8 ;  /* 0x000000015b047824 */ /* 0x000fc400078e0a08 */
[----:B------:R-:W-:Y:S01]  /*3640*/  FADD R8, R5, -1 ;  /* 0xbf80000005087421 */ /* 0x000fe20000000000 */
[C---:B------:R-:W-:Y:S01]  /*3650*/  FSETP.GEU.AND P0, PT, |R144|.reuse, 1.175494350822287508e-38, PT ;  /* 0x008000009000780b */ /* 0x040fe20003f0e200 */
[----:B------:R-:W-:Y:S01]  /*3660*/  @P1 FMUL R144, R144, 0.25 ;  /* 0x3e80000090901820 */ /* 0x000fe20000400000 */
[----:B------:R-:W-:Y:S01]  /*3670*/  FADD R10, R4, -1 ;  /* 0xbf800000040a7421 */ /* 0x000fe20000000000 */
[-C--:B------:R-:W-:Y:S01]  /*3680*/  FFMA.FTZ R5, R8, R7.reuse, -0.16845393180847167969 ;  /* 0xbe2c7f3008057423 */ /* 0x080fe20000010007 */
[----:B------:R-:W-:Y:S02]  /*3690*/  FSEL R6, RZ, -23, P3 ;  /* 0xc1b80000ff067808 */ /* 0x000fe40001800000 */
[----:B------:R-:W-:Y:S01]  /*36a0*/  FFMA.FTZ R7, R10, R7, -0.16845393180847167969 ;  /* 0xbe2c7f300a077423 */ /* 0x000fe20000010007 */
[----:B------:R-:W-:Y:S01]  /*36b0*/  FFMA.FTZ R5, R8, R5, 0.1716887056827545166 ;  /* 0x3e2fcf2a08057423 */ /* 0x000fe20000010005 */
[----:B------:R-:W-:Y:S01]  /*36c0*/  ISETP.GE.U32.AND P1, PT, R82, 0x7f800000, PT ;  /* 0x7f8000005200780c */ /* 0x000fe20003f26070 */
[----:B------:R-:W-:Y:S01]  /*36d0*/  FFMA.FTZ R23, R9, 1.1920928955078125e-07, R6 ;  /* 0x3400000009177823 */ /* 0x000fe20000010006 */
[----:B------:R-:W-:Y:S01]  /*36e0*/  FFMA.FTZ R7, R10, R7, 0.1716887056827545166 ;  /* 0x3e2fcf2a0a077423 */ /* 0x000fe20000010007 */
[----:B------:R-:W-:Y:S01]  /*36f0*/  FFMA.FTZ R5, R8, R5, -0.17900948226451873779 ;  /* 0xbe374e4308057423 */ /* 0x000fe20000010005 */
[----:B------:R-:W-:Y:S01]  /*3700*/  ISETP.GE.U32.AND P2, PT, R91, 0x7f800000, PT ;  /* 0x7f8000005b00780c */ /* 0x000fe20003f46070 */
[----:B------:R-:W-:Y:S01]  /*3710*/  @!P0 FMUL R144, R144, 16777216 ;  /* 0x4b80000090908820 */ /* 0x000fe20000400000 */
[----:B------:R-:W-:Y:S01]  /*3720*/  FFMA.FTZ R7, R10, R7, -0.17900948226451873779 ;  /* 0xbe374e430a077423 */ /* 0x000fe20000010007 */
[----:B------:R-:W-:Y:S01]  /*3730*/  FFMA.FTZ R5, R8, R5, 0.20512372255325317383 ;  /* 0x3e520bf408057423 */ /* 0x000fe20000010005 */
[----:B------:R-:W-:Y:S01]  /*3740*/  @!P0 FMUL R13, R13, 16777216 ;  /* 0x4b8000000d0d8820 */ /* 0x000fe20000400000 */
[----:B------:R-:W1:Y:S01]  /*3750*/  MUFU.RCP R6, R144 ;  /* 0x0000009000067308 */ /* 0x000e620000001000 */
[----:B------:R-:W-:Y:S01]  /*3760*/  FFMA.FTZ R7, R10, R7, 0.20512372255325317383 ;  /* 0x3e520bf40a077423 */ /* 0x000fe20000010007 */
[----:B------:R-:W-:Y:S01]  /*3770*/  FFMA.FTZ R5, R8, R5, -0.24046532809734344482 ;  /* 0xbe763c8b08057423 */ /* 0x000fe20000010005 */
[----:B------:R-:W-:Y:S01]  /*3780*/  @!P0 FMUL R53, R53, 16777216 ;  /* 0x4b80000035358820 */ /* 0x000fe20000400000 */
[----:B------:R-:W-:Y:S01]  /*3790*/  @!P0 FMUL R49, R49, 16777216 ;  /* 0x4b80000031318820 */ /* 0x000fe20000400000 */
[----:B------:R-:W-:Y:S01]  /*37a0*/  FFMA.FTZ R7, R10, R7, -0.24046532809734344482 ;  /* 0xbe763c8b0a077423 */ /* 0x000fe20000010007 */
[----:B------:R-:W-:Y:S01]  /*37b0*/  FFMA.FTZ R5, R8, R5, 0.28857114911079406738 ;  /* 0x3e93bf9908057423 */ /* 0x000fe20000010005 */
[----:B------:R-:W-:Y:S01]  /*37c0*/  @!P0 FMUL R27, R27, 16777216 ;  /* 0x4b8000001b1b8820 */ /* 0x000fe20000400000 */
[----:B------:R-:W-:Y:S01]  /*37d0*/  @!P0 FMUL R31, R31, 16777216 ;  /* 0x4b8000001f1f8820 */ /* 0x000fe20000400000 */
[----:B------:R-:W-:Y:S01]  /*37e0*/  FFMA.FTZ R9, R10, R7, 0.28857114911079406738 ;  /* 0x3e93bf990a097423 */ /* 0x000fe20000010007 */
[C---:B------:R-:W-:Y:S01]  /*37f0*/  FFMA.FTZ R5, R8.reuse, R5, -0.36067417263984680176 ;  /* 0xbeb8aa4908057423 */ /* 0x040fe20000010005 */
[----:B------:R-:W-:Y:S01]  /*3800*/  @!P0 FMUL R35, R35, 16777216 ;  /* 0x4b80000023238820 */ /* 0x000fe20000400000 */
[----:B------:R-:W-:Y:S01]  /*3810*/  @!P0 FMUL R41, R41, 16777216 ;  /* 0x4b80000029298820 */ /* 0x000fe20000400000 */
[----:B------:R-:W-:Y:S01]  /*3820*/  @!P0 FMUL R39, R39, 16777216 ;  /* 0x4b80000027278820 */ /* 0x000fe20000400000 */
[----:B------:R-:W-:Y:S01]  /*3830*/  FFMA.FTZ R7, R8, R5, 0.48089820146560668945 ;  /* 0x3ef6384a08077423 */ /* 0x000fe20000010005 */
        /* <DEDUP_REMOVED lines=8> */
[----:B------:R-:W-:Y:S01]  /*38c0*/  FFMA.FTZ R9, R10, R9, -0.36067417263984680176 ;  /* 0xbeb8aa490a097423 */ /* 0x000fe20000010009 */
[----:B------:R-:W-:Y:S01]  /*38d0*/  FFMA.FTZ R7, R8, R7, -0.72134751081466674805 ;  /* 0xbf38aa3b08077423 */ /* 0x000fe20000010007 */
        /* <DEDUP_REMOVED lines=16> */
[----:B------:R-:W-:Y:S01]  /*39e0*/  FFMA.FTZ R9, R10, R9, 0.48089820146560668945 ;  /* 0x3ef6384a0a097423 */ /* 0x000fe20000010009 */
[----:B------:R-:W-:Y:S01]  /*39f0*/  FMUL R7, R8, R7 ;  /* 0x0000000708077220 */ /* 0x000fe20000400000 */
[----:B------:R-:W-:-:S02]  /*3a00*/  SHF.R.U32.HI R30, RZ, 0x6, R0 ;  /* 0x00000006ff1e7819 */ /* 0x000fc40000011600 */
[----:B------:R-:W-:Y:S01]  /*3a10*/  FFMA.FTZ R11, R10, R9, -0.72134751081466674805 ;  /* 0xbf38aa3b0a0b7423 */ /* 0x000fe20000010009 */
[----:B------:R-:W-:Y:S01]  /*3a20*/  F2FP.F16.F32.PACK_AB R5, R29, R6 ;  /* 0x000000061d05723e */ /* 0x000fe200000000ff */
[----:B------:R-:W-:Y:S01]  /*3a30*/  FMUL R9, R8, R7 ;  /* 0x0000000708097220 */ /* 0x000fe20000400000 */
[----:B------:R-:W-:Y:S01]  /*3a40*/  F2FP.F16.F32.PACK_AB R4, R4, R89 ;  /* 0x000000590404723e */ /* 0x000fe200000000ff */
[----:B------:R-:W-:Y:S01]  /*3a50*/  FMUL R11, R10, R11 ;  /* 0x0000000b0a0b7220 */ /* 0x000fe20000400000 */
[----:B------:R-:W-:Y:S01]  /*3a60*/  F2FP.F16.F32.PACK_AB R6, R79, R74 ;  /* 0x0000004a4f06723e */ /* 0x000fe200000000ff */
[----:B------:R-:W-:Y:S01]  /*3a70*/  FFMA.FTZ R8, R8, 1.4426950216293334961, R9 ;  /* 0x3fb8aa3b08087823 */ /* 0x000fe20000010009 */
[----:B------:R-:W-:Y:S01]  /*3a80*/  F2FP.F16.F32.PACK_AB R7, R77, R72 ;  /* 0x000000484d07723e */ /* 0x000fe200000000ff */
[----:B------:R-:W-:Y:S01]  /*3a90*/  FMUL R11, R10, R11 ;  /* 0x0000000b0a0b7220 */ /* 0x000fe20000400000 */
[----:B------:R-:W-:Y:S01]  /*3aa0*/  SGXT.U32 R30, R30, 0x1 ;  /* 0x000000011e1e781a */ /* 0x000fe20000000000 */
[----:B------:R-:W-:Y:S01]  /*3ab0*/  FADD R21, R21, R8 ;  /* 0x0000000815157221 */ /* 0x000fe20000000000 */
[----:B------:R-:W-:Y:S01]  /*3ac0*/  @P1 IMAD.MOV.U32 R8, RZ, RZ, 0x7f800000 ;  /* 0x7f800000ff081424 */ /* 0x000fe200078e00ff */
[----:B------:R1:W-:Y:S01]  /*3ad0*/  STSM.16.M88.4 [R19], R4 ;  /* 0x0000000413007844 */ /* 0x0003e20000000200 */
[----:B------:R-:W-:Y:S01]  /*3ae0*/  FFMA.FTZ R10, R10, 1.4426950216293334961, R11 ;  /* 0x3fb8aa3b0a0a7823 */ /* 0x000fe2000001000b */
[----:B0-----:R-:W-:-:S02]  /*3af0*/  IMAD R30, R30, R17, RZ ;  /* 0x000000111e1e7224 */ /* 0x001fc400078e02ff */
[----:B------:R-:W-:Y:S01]  /*3b00*/  @P1 FFMA.FTZ R21, R82, R8, +INF ;  /* 0x7f80000052151423 */ /* 0x000fe20000010008 */
[----:B------:R-:W-:Y:S01]  /*3b10*/  FSETP.NEU.AND P1, PT, R91, RZ, PT ;  /* 0x000000ff5b00720b */ /* 0x000fe20003f2d000 */
[----:B------:R-:W-:Y:S01]  /*3b20*/  FADD R23, R23, R10 ;  /* 0x0000000a17177221 */ /* 0x000fe20000000000 */
[----:B------:R-:W-:Y:S01]  /*3b30*/  @P2 IMAD.MOV.U32 R10, RZ, RZ, 0x7f800000 ;  /* 0x7f800000ff0a2424 */ /* 0x000fe200078e00ff */
[----:B------:R-:W-:Y:S01]  /*3b40*/  F2FP.F16.F32.PACK_AB R8, R69, R70 ;  /* 0x000000464508723e */ /* 0x000fe200000000ff */
[----:B------:R-:W-:Y:S01]  /*3b50*/  IMAD R34, R17, 0x2, R30 ;  /* 0x0000000211227824 */ /* 0x000fe200078e021e */
[----:B------:R-:W-:Y:S01]  /*3b60*/  F2FP.F16.F32.PACK_AB R9, R37, R68 ;  /* 0x000000442509723e */ /* 0x000fe200000000ff */
[----:B------:R-:W-:Y:S01]  /*3b70*/  @P2 FFMA.FTZ R23, R91, R10, +INF ;  /* 0x7f8000005b172423 */ /* 0x000fe2000001000a */
[----:B------:R-:W-:Y:S01]  /*3b80*/  F2FP.F16.F32.PACK_AB R10, R67, R66 ;  /* 0x00000042430a723e */ /* 0x000fe200000000ff */
[----:B------:R-:W-:Y:S01]  /*3b90*/  IMAD R36, R17, 0x2, R34 ;  /* 0x0000000211247824 */ /* 0x000fe200078e0222 */
[----:B------:R-:W-:Y:S01]  /*3ba0*/  F2FP.F16.F32.PACK_AB R11, R63, R62 ;  /* 0x0000003e3f0b723e */ /* 0x000fe200000000ff */
[----:B------:R-:W-:Y:S01]  /*3bb0*/  BAR.SYNC.DEFER_BLOCKING 0x0 ;  /* 0x0000000000007b1d */ /* 0x000fe20000010000 */
[----:B------:R-:W-:Y:S01]  /*3bc0*/  F2FP.F16.F32.PACK_AB R12, R12, R39 ;  /* 0x000000270c0c723e */ /* 0x000fe200000000ff */
[----:B-1----:R-:W-:Y:S01]  /*3bd0*/  IMAD.SHL.U32 R4, R0, 0x10, RZ ;  /* 0x0000001000047824 */ /* 0x002fe200078e00ff */
[----:B------:R-:W-:Y:S01]  /*3be0*/  F2FP.F16.F32.PACK_AB R13, R13, R60 ;  /* 0x0000003c0d0d723e */ /* 0x000fe200000000ff */
[----:B------:R-:W-:Y:S01]  /*3bf0*/  IMAD R38, R17, 0x2, R36 ;  /* 0x0000000211267824 */ /* 0x000fe200078e0224 */
[----:B------:R-:W-:-:S03]  /*3c00*/  F2FP.F16.F32.PACK_AB R14, R14, R61 ;  /* 0x0000003d0e0e723e */ /* 0x000fc600000000ff */
[----:B------:R-:W0:Y:S01]  /*3c10*/  LDC.64 R68, c[0x0][0x228] ;  /* 0x00008a00ff447b82 */ /* 0x000e220000000a00 */
[----:B------:R-:W-:Y:S01]  /*3c20*/  LOP3.LUT R91, R4, 0x7f0, RZ, 0xc0, !PT ;  /* 0x000007f0045b7812 */ /* 0x000fe200078ec0ff */
[----:B------:R-:W-:Y:S01]  /*3c30*/  IMAD R40, R17, 0x2, R38 ;  /* 0x0000000211287824 */ /* 0x000fe200078e0226 */
[----:B------:R-:W-:Y:S01]  /*3c40*/  F2FP.F16.F32.PACK_AB R15, R15, R58 ;  /* 0x0000003a0f0f723e */ /* 0x000fe200000000ff */
[----:B------:R-:W-:Y:S01]  /*3c50*/  IMAD R29, R136, UR5, RZ ;  /* 0x00000005881d7c24 */ /* 0x000fe2000f8e02ff */
[----:B------:R-:W-:Y:S01]  /*3c60*/  USHF.L.U32 UR5, UR4, 0x1, URZ ;  /* 0x0000000104057899 */ /* 0x000fe2000800063f */
[----:B------:R-:W-:Y:S01]  /*3c70*/  IMAD R32, R17, 0x2, R40 ;  /* 0x0000000211207824 */ /* 0x000fe200078e0228 */
[----:B------:R-:W-:Y:S01]  /*3c80*/  FSETP.NEU.AND P0, PT, R82, RZ, PT ;  /* 0x000000ff5200720b */ /* 0x000fe20003f0d000 */
[----:B------:R-:W-:Y:S01]  /*3c90*/  IMAD.SHL.U32 R31, R29, 0x2, RZ ;  /* 0x000000021d1f7824 */ /* 0x000fe200078e00ff */
[----:B------:R-:W-:Y:S01]  /*3ca0*/  F2FP.F16.F32.PACK_AB R47, R47, R50 ;  /* 0x000000322f2f723e */ /* 0x000fe200000000ff */
[----:B------:R-:W-:Y:S01]  /*3cb0*/  IMAD R28, R17, 0x2, R32 ;  /* 0x00000002111c7824 */ /* 0x000fe200078e0220 */
[----:B------:R-:W-:Y:S01]  /*3cc0*/  F2FP.F16.F32.PACK_AB R45, R45, R56 ;  /* 0x000000382d2d723e */ /* 0x000fe200000000ff */
[----:B------:R-:W-:Y:S01]  /*3cd0*/  IMAD.HI R50, R29, 0x2, RZ ;  /* 0x000000021d327827 */ /* 0x000fe200078e02ff */
[----:B------:R-:W-:-:S02]  /*3ce0*/  F2FP.F16.F32.PACK_AB R44, R44, R27 ;  /* 0x0000001b2c2c723e */ /* 0x000fc400000000ff */
[----:B------:R-:W-:Y:S01]  /*3cf0*/  F2FP.F16.F32.PACK_AB R46, R46, R25 ;  /* 0x000000192e2e723e */ /* 0x000fe200000000ff */
[----:B------:R-:W-:Y:S01]  /*3d00*/  IMAD R26, R17, 0x2, R28 ;  /* 0x00000002111a7824 */ /* 0x000fe200078e021c */
[----:B------:R-:W-:Y:S01]  /*3d10*/  FSEL R23, R23, -INF , P1 ;  /* 0xff80000017177808 */ /* 0x000fe20000800000 */
[----:B------:R-:W1:Y:S02]  /*3d20*/  LDS.128 R4, [R91+UR9] ;  /* 0x000000095b047984 */ /* 0x000e640008000c00 */
[----:B------:R-:W-:Y:S01]  /*3d30*/  IMAD R24, R17, 0x2, R26 ;  /* 0x0000000211187824 */ /* 0x000fe200078e021a */
[----:B------:R-:W-:Y:S01]  /*3d40*/  BAR.SYNC.DEFER_BLOCKING 0x0 ;  /* 0x0000000000007b1d */ /* 0x000fe20000010000 */
[----:B------:R-:W-:Y:S02]  /*3d50*/  FFMA R23, R23, 0.69314718246459960938, R64 ;  /* 0x3f31721817177823 */ /* 0x000fe40000000040 */
[----:B------:R-:W-:Y:S01]  /*3d60*/  IMAD R18, R17, 0x2, R24 ;  /* 0x0000000211127824 */ /* 0x000fe200078e0218 */
[----:B0-----:R-:W-:Y:S01]  /*3d70*/  IADD3 R89, P2, P3, R31, UR5, R68 ;  /* 0x000000051f597c10 */ /* 0x001fe2000fb5e044 */
[----:B------:R-:W-:-:S02]  /*3d80*/  UIMAD.WIDE UR4, UR4, 0x2, URZ ;  /* 0x00000002040478a5 */ /* 0x000fc4000f8e023f */
[C---:B------:R-:W-:Y:S01]  /*3d90*/  IMAD R20, R17.reuse, 0x2, R18 ;  /* 0x0000000211147824 */ /* 0x040fe200078e0212 */
[-C--:B------:R-:W-:Y:S02]  /*3da0*/  LEA R60, P4, R34, R89.reuse, 0x1 ;  /* 0x00000059223c7211 */ /* 0x080fe400078808ff */
[-C--:B------:R-:W-:Y:S01]  /*3db0*/  LEA R56, P5, R40, R89.reuse, 0x1 ;  /* 0x0000005928387211 */ /* 0x080fe200078a08ff */
[C---:B------:R-:W-:Y:S01]  /*3dc0*/  IMAD R3, R17.reuse, 0x2, R20 ;  /* 0x0000000211037824 */ /* 0x040fe200078e0214 */
[----:B------:R-:W-:Y:S01]  /*3dd0*/  IADD3.X R93, R50, UR5, R69, P2, P3 ;  /* 0x00000005325d7c10 */ /* 0x000fe200097e6445 */
[----:B------:R-:W-:Y:S01]  /*3de0*/  ULDC UR4, c[0x0][0x27c] ;  /* 0x00009f0000047ab9 */ /* 0x000fe20000000800 */
[----:B------:R-:W-:Y:S01]  /*3df0*/  LEA R58, P2, R30, R89, 0x1 ;  /* 0x000000591e3a7211 */ /* 0x000fe200078408ff */
[C---:B------:R-:W-:Y:S01]  /*3e00*/  IMAD R16, R17.reuse, 0x2, R3 ;  /* 0x0000000211107824 */ /* 0x040fe200078e0203 */
[-C--:B------:R-:W-:Y:S01]  /*3e10*/  LEA.HI.X.SX32 R61, R34, R93.reuse, 0x1, P4 ;  /* 0x0000005d223d7211 */ /* 0x080fe200020f0eff */
[----:B------:R-:W-:Y:S01]  /*3e20*/  UIMAD UR4, UR8, UR4, URZ ;  /* 0x00000004080472a4 */ /* 0x000fe2000f8e023f */
[----:B------:R-:W-:Y:S01]  /*3e30*/  LEA.HI.X.SX32 R59, R30, R93, 0x1, P2 ;  /* 0x0000005d1e3b7211 */ /* 0x000fe200010f0eff */
[C---:B------:R-:W-:Y:S01]  /*3e40*/  IMAD R22, R17.reuse, 0x2, R16 ;  /* 0x0000000211167824 */ /* 0x040fe200078e0210 */
[-C--:B------:R-:W-:Y:S01]  /*3e50*/  LEA R30, P2, R32, R89.reuse, 0x1 ;  /* 0x00000059201e7211 */ /* 0x080fe200078408ff */
[----:B------:R-:W-:Y:S01]  /*3e60*/  USHF.L.U32 UR6, UR4, 0x2, URZ ;  /* 0x0000000204067899 */ /* 0x000fe2000800063f */
[-C--:B------:R-:W-:Y:S01]  /*3e70*/  LEA R34, P4, R28, R89.reuse, 0x1 ;  /* 0x000000591c227211 */ /* 0x080fe200078808ff */
[C---:B------:R-:W-:Y:S01]  /*3e80*/  IMAD R42, R17.reuse, 0x2, R22 ;  /* 0x00000002112a7824 */ /* 0x040fe200078e0216 */
[-C--:B------:R-:W-:Y:S01]  /*3e90*/  LEA R62, P3, R36, R89.reuse, 0x1 ;  /* 0x00000059243e7211 */ /* 0x080fe200078608ff */
[----:B------:R-:W-:Y:S01]  /*3ea0*/  STSM.16.M88.4 [R19], R8 ;  /* 0x0000000813007844 */ /* 0x000fe20000000200 */
[----:B------:R-:W-:Y:S01]  /*3eb0*/  BAR.SYNC.DEFER_BLOCKING 0x0 ;  /* 0x0000000000007b1d */ /* 0x000fe20000010000 */
[C---:B------:R-:W-:Y:S01]  /*3ec0*/  IMAD R48, R17.reuse, 0x2, R42 ;  /* 0x0000000211307824 */ /* 0x040fe200078e022a */
[----:B------:R-:W-:Y:S01]  /*3ed0*/  LEA R50, P6, R38, R89, 0x1 ;  /* 0x0000005926327211 */ /* 0x000fe200078c08ff */
[----:B------:R-:W-:Y:S01]  /*3ee0*/  UIMAD.WIDE UR4, UR4, 0x4, URZ ;  /* 0x00000004040478a5 */ /* 0x000fe2000f8e023f */
[-C--:B------:R-:W-:Y:S01]  /*3ef0*/  LEA.HI.X.SX32 R57, R40, R93.reuse, 0x1, P5 ;  /* 0x0000005d28397211 */ /* 0x080fe200028f0eff */
[----:B------:R-:W-:Y:S01]  /*3f00*/  IMAD R52, R17, 0x2, R48 ;  /* 0x0000000211347824 */ /* 0x000fe200078e0230 */
[----:B------:R-:W-:-:S02]  /*3f10*/  LEA.HI.X.SX32 R31, R32, R93, 0x1, P2 ;  /* 0x0000005d201f7211 */ /* 0x000fc400010f0eff */
[----:B------:R-:W-:Y:S01]  /*3f20*/  LEA.HI.X.SX32 R35, R28, R93, 0x1, P4 ;  /* 0x0000005d1c237211 */ /* 0x000fe200020f0eff */
[C---:B------:R-:W-:Y:S01]  /*3f30*/  IMAD R54, R17.reuse, 0x2, R52 ;  /* 0x0000000211367824 */ /* 0x040fe200078e0234 */
[-C--:B------:R-:W-:Y:S02]  /*3f40*/  LEA R40, P5, R18, R89.reuse, 0x1 ;  /* 0x0000005912287211 */ /* 0x080fe400078a08ff */
[-C--:B------:R-:W-:Y:S01]  /*3f50*/  LEA R32, P2, R20, R89.reuse, 0x1 ;  /* 0x0000005914207211 */ /* 0x080fe200078408ff */
[----:B------:R-:W-:Y:S01]  /*3f60*/  IMAD R74, R17, 0x2, R54 ;  /* 0x00000002114a7824 */ /* 0x000fe200078e0236 */
[----:B------:R-:W-:Y:S02]  /*3f70*/  LEA R28, P4, R3, R89, 0x1 ;  /* 0x00000059031c7211 */ /* 0x000fe400078808ff */
[-C--:B------:R-:W-:Y:S01]  /*3f80*/  LEA.HI.X.SX32 R63, R36, R93.reuse, 0x1, P3 ;  /* 0x0000005d243f7211 */ /* 0x080fe200018f0eff */
[----:B------:R-:W-:Y:S01]  /*3f90*/  IMAD R76, R17, 0x2, R74 ;  /* 0x00000002114c7824 */ /* 0x000fe200078e024a */
[----:B------:R-:W-:-:S02]  /*3fa0*/  LEA.HI.X.SX32 R51, R38, R93, 0x1, P6 ;  /* 0x0000005d26337211 */ /* 0x000fc400030f0eff */
[-C--:B------:R-:W-:Y:S01]  /*3fb0*/  LEA R36, P3, R26, R89.reuse, 0x1 ;  /* 0x000000591a247211 */ /* 0x080fe200078608ff */
[C---:B------:R-:W-:Y:S01]  /*3fc0*/  IMAD R78, R17.reuse, 0x2, R76 ;  /* 0x00000002114e7824 */ /* 0x040fe200078e024c */
[----:B------:R-:W-:Y:S01]  /*3fd0*/  LEA R38, P6, R24, R89, 0x1 ;  /* 0x0000005918267211 */ /* 0x000fe200078c08ff */
[----:B------:R-:W0:Y:S02]  /*3fe0*/  LDS.128 R8, [R91+UR9] ;  /* 0x000000095b087984 */ /* 0x000e240008000c00 */
[C---:B------:R-:W-:Y:S01]  /*3ff0*/  IMAD R80, R17.reuse, 0x2, R78 ;  /* 0x0000000211507824 */ /* 0x040fe200078e024e */
[-C--:B------:R-:W-:Y:S01]  /*4000*/  LEA.HI.X.SX32 R41, R18, R93.reuse, 0x1, P5 ;  /* 0x0000005d12297211 */ /* 0x080fe200028f0eff */
[----:B------:R-:W-:Y:S02]  /*4010*/  BAR.SYNC.DEFER_BLOCKING 0x0 ;  /* 0x0000000000007b1d */ /* 0x000fe40000010000 */
[----:B------:R-:W-:Y:S01]  /*4020*/  IMAD R82, R17, 0x2, R80 ;  /* 0x0000000211527824 */ /* 0x000fe200078e0250 */
[----:B------:R-:W-:-:S02]  /*4030*/  LEA.HI.X.SX32 R33, R20, R93, 0x1, P2 ;  /* 0x0000005d14217211 */ /* 0x000fc400010f0eff */
[----:B------:R-:W-:Y:S01]  /*4040*/  LEA.HI.X.SX32 R29, R3, R93, 0x1, P4 ;  /* 0x0000005d031d7211 */ /* 0x000fe200020f0eff */
[C---:B------:R-:W-:Y:S01]  /*4050*/  IMAD R84, R17.reuse, 0x2, R82 ;  /* 0x0000000211547824 */ /* 0x040fe200078e0252 */
[----:B------:R-:W-:Y:S02]  /*4060*/  LEA R66, P4, R52, R89, 0x1 ;  /* 0x0000005934427211 */ /* 0x000fe400078808ff */
[-C--:B------:R-:W-:Y:S01]  /*4070*/  LEA.HI.X.SX32 R37, R26, R93.reuse, 0x1, P3 ;  /* 0x0000005d1a257211 */ /* 0x080fe200018f0eff */
[C---:B------:R-:W-:Y:S01]  /*4080*/  IMAD R86, R17.reuse, 0x2, R84 ;  /* 0x0000000211567824 */ /* 0x040fe200078e0254 */
[----:B------:R-:W-:Y:S02]  /*4090*/  LEA.HI.X.SX32 R39, R24, R93, 0x1, P6 ;  /* 0x0000005d18277211 */ /* 0x000fe400030f0eff */
[-C--:B------:R-:W-:Y:S01]  /*40a0*/  LEA R26, P3, R16, R89.reuse, 0x1 ;  /* 0x00000059101a7211 */ /* 0x080fe200078608ff */
[----:B------:R-:W-:Y:S01]  /*40b0*/  IMAD R88, R17, 0x2, R86 ;  /* 0x0000000211587824 */ /* 0x000fe200078e0256 */
[----:B------:R-:W-:-:S02]  /*40c0*/  LEA R24, P6, R22, R89, 0x1 ;  /* 0x0000005916187211 */ /* 0x000fc400078c08ff */
[----:B------:R-:W-:Y:S01]  /*40d0*/  LEA.HI.X.SX32 R67, R52, R93, 0x1, P4 ;  /* 0x0000005d34437211 */ /* 0x000fe200020f0eff */
[C---:B------:R-:W-:Y:S01]  /*40e0*/  IMAD R90, R17.reuse, 0x2, R88 ;  /* 0x00000002115a7824 */ /* 0x040fe200078e0258 */
[----:B------:R-:W-:Y:S02]  /*40f0*/  LEA R52, P4, R80, R89, 0x1 ;  /* 0x0000005950347211 */ /* 0x000fe400078808ff */
[-C--:B------:R-:W-:Y:S01]  /*4100*/  LEA.HI.X.SX32 R27, R16, R93.reuse, 0x1, P3 ;  /* 0x0000005d101b7211 */ /* 0x080fe200018f0eff */
[C---:B------:R-:W-:Y:S01]  /*4110*/  IMAD R92, R17.reuse, 0x2, R90 ;  /* 0x00000002115c7824 */ /* 0x040fe200078e025a */
[----:B------:R-:W-:Y:S01]  /*4120*/  LEA.HI.X.SX32 R25, R22, R93, 0x1, P6 ;  /* 0x0000005d16197211 */ /* 0x000fe200030f0eff */
[----:B------:R-:W-:Y:S02]  /*4130*/  STSM.16.M88.4 [R19], R12 ;  /* 0x0000000c13007844 */ /* 0x000fe40000000200 */
[C---:B------:R-:W-:Y:S01]  /*4140*/  IMAD R94, R17.reuse, 0x2, R92 ;  /* 0x00000002115e7824 */ /* 0x040fe200078e025c */
[----:B------:R-:W-:Y:S03]  /*4150*/  BAR.SYNC.DEFER_BLOCKING 0x0 ;  /* 0x0000000000007b1d */ /* 0x000fe60000010000 */
[----:B------:R-:W-:Y:S01]  /*4160*/  IMAD R96, R17, 0x2, R94 ;  /* 0x0000000211607824 */ /* 0x000fe200078e025e */
[----:B------:R-:W-:-:S02]  /*4170*/  LEA R68, P3, R54, R89, 0x1 ;  /* 0x0000005936447211 */ /* 0x000fc400078608ff */
[----:B------:R-:W-:Y:S01]  /*4180*/  LEA R70, P6, R74, R89, 0x1 ;  /* 0x000000594a467211 */ /* 0x000fe200078c08ff */
[C---:B------:R-:W-:Y:S01]  /*4190*/  IMAD R98, R17.reuse, 0x2, R96 ;  /* 0x0000000211627824 */ /* 0x040fe200078e0260 */
[-C--:B------:R-:W-:Y:S02]  /*41a0*/  LEA.HI.X.SX32 R53, R80, R93.reuse, 0x1, P4 ;  /* 0x0000005d50357211 */ /* 0x080fe400020f0eff */
[-C--:B------:R-:W-:Y:S01]  /*41b0*/  LEA.HI.X.SX32 R69, R54, R93.reuse, 0x1, P3 ;  /* 0x0000005d36457211 */ /* 0x080fe200018f0eff */
[----:B------:R-:W-:Y:S01]  /*41c0*/  IMAD R17, R17, 0x2, R98 ;  /* 0x0000000211117824 */ /* 0x000fe200078e0262 */
[----:B------:R-:W-:Y:S02]  /*41d0*/  LEA.HI.X.SX32 R71, R74, R93, 0x1, P6 ;  /* 0x0000005d4a477211 */ /* 0x000fe400030f0eff */
[-C--:B------:R-:W-:Y:S02]  /*41e0*/  LEA R54, P3, R82, R89.reuse, 0x1 ;  /* 0x0000005952367211 */ /* 0x080fe400078608ff */
[----:B------:R-:W-:-:S02]  /*41f0*/  LEA R72, P6, R84, R89, 0x1 ;  /* 0x0000005954487211 */ /* 0x000fc400078c08ff */
[-C--:B------:R-:W-:Y:S02]  /*4200*/  LEA.HI.X.SX32 R55, R82, R93.reuse, 0x1, P3 ;  /* 0x0000005d52377211 */ /* 0x080fe400018f0eff */
[----:B------:R-:W-:Y:S02]  /*4210*/  LEA.HI.X.SX32 R73, R84, R93, 0x1, P6 ;  /* 0x0000005d54497211 */ /* 0x000fe400030f0eff */
[-C--:B------:R-:W-:Y:S02]  /*4220*/  LEA R80, P3, R92, R89.reuse, 0x1 ;  /* 0x000000595c507211 */ /* 0x080fe400078608ff */
[----:B------:R-:W-:Y:S01]  /*4230*/  LEA R82, P6, R94, R89, 0x1 ;  /* 0x000000595e527211 */ /* 0x000fe200078c08ff */
[----:B------:R-:W2:Y:S01]  /*4240*/  LDS.128 R12, [R91+UR9] ;  /* 0x000000095b0c7984 */ /* 0x000ea20008000c00 */
[----:B-1----:R-:W-:Y:S02]  /*4250*/  PRMT R3, R4, 0x7632, R3 ;  /* 0x0000763204037816 */ /* 0x002fe40000000003 */
[----:B------:R-:W-:Y:S01]  /*4260*/  PRMT R20, R5, 0x7632, R20 ;  /* 0x0000763205147816 */ /* 0x000fe20000000014 */
[----:B------:R-:W-:Y:S01]  /*4270*/  BAR.SYNC.DEFER_BLOCKING 0x0 ;  /* 0x0000000000007b1d */ /* 0x000fe20000010000 */
[----:B------:R-:W-:-:S02]  /*4280*/  PRMT R22, R6, 0x7632, R22 ;  /* 0x0000763206167816 */ /* 0x000fc40000000016 */
[-C--:B------:R-:W-:Y:S02]  /*4290*/  LEA.HI.X.SX32 R81, R92, R93.reuse, 0x1, P3 ;  /* 0x0000005d5c517211 */ /* 0x080fe400018f0eff */
[----:B------:R-:W-:Y:S01]  /*42a0*/  LEA.HI.X.SX32 R83, R94, R93, 0x1, P6 ;  /* 0x0000005d5e537211 */ /* 0x000fe200030f0eff */
[----:B------:R1:W-:Y:S02]  /*42b0*/  STSM.16.M88.4 [R19], R44 ;  /* 0x0000002c13007844 */ /* 0x0003e40000000200 */
[----:B------:R-:W-:Y:S01]  /*42c0*/  BAR.SYNC.DEFER_BLOCKING 0x0 ;  /* 0x0000000000007b1d */ /* 0x000fe20000010000 */
[-C--:B-1----:R-:W-:Y:S02]  /*42d0*/  LEA R44, P5, R42, R89.reuse, 0x1 ;  /* 0x000000592a2c7211 */ /* 0x082fe400078a08ff */
[----:B------:R-:W-:Y:S02]  /*42e0*/  LEA R46, P2, R48, R89, 0x1 ;  /* 0x00000059302e7211 */ /* 0x000fe400078408ff */
[----:B------:R-:W-:-:S02]  /*42f0*/  LEA.HI.X.SX32 R45, R42, R93, 0x1, P5 ;  /* 0x0000005d2a2d7211 */ /* 0x000fc400028f0eff */
[----:B------:R-:W-:Y:S02]  /*4300*/  LEA.HI.X.SX32 R47, R48, R93, 0x1, P2 ;  /* 0x0000005d302f7211 */ /* 0x000fe400010f0eff */
[-C--:B------:R-:W-:Y:S02]  /*4310*/  LEA R42, P5, R76, R89.reuse, 0x1 ;  /* 0x000000594c2a7211 */ /* 0x080fe400078a08ff */
[----:B------:R-:W-:Y:S02]  /*4320*/  LEA R48, P2, R78, R89, 0x1 ;  /* 0x000000594e307211 */ /* 0x000fe400078408ff */
[-C--:B------:R-:W-:Y:S01]  /*4330*/  LEA.HI.X.SX32 R43, R76, R93.reuse, 0x1, P5 ;  /* 0x0000005d4c2b7211 */ /* 0x080fe200028f0eff */
[----:B------:R1:W-:Y:S01]  /*4340*/  STG.E.U16 desc[UR20][R58.64], R4 ;  /* 0x000000043a007986 */ /* 0x0003e2000c101514 */
[----:B------:R-:W-:Y:S02]  /*4350*/  LEA.HI.X.SX32 R49, R78, R93, 0x1, P2 ;  /* 0x0000005d4e317211 */ /* 0x000fe400010f0eff */
[-C--:B------:R-:W-:Y:S01]  /*4360*/  LEA R76, P2, R88, R89.reuse, 0x1 ;  /* 0x00000059584c7211 */ /* 0x080fe200078408ff */
[----:B------:R3:W-:Y:S01]  /*4370*/  STG.E.U16 desc[UR20][R60.64], R5 ;  /* 0x000000053c007986 */ /* 0x0007e2000c101514 */
[----:B------:R-:W-:-:S02]  /*4380*/  LEA R78, P4, R90, R89, 0x1 ;  /* 0x000000595a4e7211 */ /* 0x000fc400078808ff */
[----:B------:R-:W-:Y:S01]  /*4390*/  LEA R74, P5, R86, R89, 0x1 ;  /* 0x00000059564a7211 */ /* 0x000fe200078a08ff */
[----:B------:R4:W-:Y:S01]  /*43a0*/  STG.E.U16 desc[UR20][R62.64], R6 ;  /* 0x000000063e007986 */ /* 0x0009e2000c101514 */
[-C--:B------:R-:W-:Y:S02]  /*43b0*/  LEA.HI.X.SX32 R77, R88, R93.reuse, 0x1, P2 ;  /* 0x0000005d584d7211 */ /* 0x080fe400010f0eff */
[----:B------:R-:W-:Y:S01]  /*43c0*/  LEA.HI.X.SX32 R79, R90, R93, 0x1, P4 ;  /* 0x0000005d5a4f7211 */ /* 0x000fe200020f0eff */
[----:B------:R-:W-:Y:S01]  /*43d0*/  STG.E.U16 desc[UR20][R50.64], R7 ;  /* 0x0000000732007986 */ /* 0x000fe2000c101514 */
[----:B------:R-:W-:Y:S02]  /*43e0*/  LEA R88, P4, R17, R89, 0x1 ;  /* 0x0000005911587211 */ /* 0x000fe400078808ff */
[----:B------:R-:W-:Y:S01]  /*43f0*/  LEA.HI.X.SX32 R75, R86, R93, 0x1, P5 ;  /* 0x0000005d564b7211 */ /* 0x000fe200028f0eff */
[----:B------:R5:W-:Y:S01]  /*4400*/  STG.E.U16 desc[UR20][R56.64], R3 ;  /* 0x0000000338007986 */ /* 0x000be2000c101514 */
[----:B------:R-:W-:-:S02]  /*4410*/  LEA R84, P5, R96, R89, 0x1 ;  /* 0x0000005960547211 */ /* 0x000fc400078a08ff */
[----:B------:R-:W-:Y:S01]  /*4420*/  LEA R86, P2, R98, R89, 0x1 ;  /* 0x0000005962567211 */ /* 0x000fe200078408ff */
[----:B------:R-:W-:Y:S01]  /*4430*/  STG.E.U16 desc[UR20][R30.64], R20 ;  /* 0x000000141e007986 */ /* 0x000fe2000c101514 */
[----:B------:R-:W-:Y:S02]  /*4440*/  LEA.HI.X.SX32 R89, R17, R93, 0x1, P4 ;  /* 0x0000005d11597211 */ /* 0x000fe400020f0eff */
[----:B-1----:R-:W-:Y:S01]  /*4450*/  PRMT R59, R7, 0x7632, R59 ;  /* 0x00007632073b7816 */ /* 0x002fe2000000003b */
[----:B------:R-:W1:Y:S01]  /*4460*/  LDS.128 R16, [R91+UR9] ;  /* 0x000000095b107984 */ /* 0x000e620008000c00 */
[----:B0-----:R-:W-:Y:S02]  /*4470*/  PRMT R4, R8, 0x7632, R4 ;  /* 0x0000763208047816 */ /* 0x001fe40000000004 */
[----:B---3--:R-:W-:Y:S01]  /*4480*/  PRMT R5, R9, 0x7632, R5 ;  /* 0x0000763209057816 */ /* 0x008fe20000000005 */
[----:B------:R-:W-:Y:S01]  /*4490*/  STG.E.U16 desc[UR20][R34.64], R22 ;  /* 0x0000001622007986 */ /* 0x000fe2000c101514 */
[----:B----4-:R-:W-:-:S02]  /*44a0*/  PRMT R6, R10, 0x7632, R6 ;  /* 0x000076320a067816 */ /* 0x010fc40000000006 */
[----:B-----5:R-:W-:Y:S01]  /*44b0*/  PRMT R3, R11, 0x7632, R3 ;  /* 0x000076320b037816 */ /* 0x020fe20000000003 */
[----:B------:R2:W-:Y:S01]  /*44c0*/  STG.E.U16 desc[UR20][R36.64], R59 ;  /* 0x0000003b24007986 */ /* 0x0005e2000c101514 */
[-C--:B------:R-:W-:Y:S02]  /*44d0*/  LEA.HI.X.SX32 R85, R96, R93.reuse, 0x1, P5 ;  /* 0x0000005d60557211 */ /* 0x080fe400028f0eff */
[----:B------:R-:W-:Y:S01]  /*44e0*/  LEA.HI.X.SX32 R87, R98, R93, 0x1, P2 ;  /* 0x0000005d62577211 */ /* 0x000fe200010f0eff */
[----:B------:R0:W-:Y:S01]  /*44f0*/  STG.E.U16 desc[UR20][R38.64], R8 ;  /* 0x0000000826007986 */ /* 0x0001e2000c101514 */
[C---:B------:R-:W-:Y:S01]  /*4500*/  LOP3.LUT P2, RZ, R0.reuse, 0x40, RZ, 0xc0, !PT ;  /* 0x0000004000ff7812 */ /* 0x040fe2000784c0ff */
[----:B------:R-:W-:Y:S02]  /*4510*/  IMAD.SHL.U32 R0, R0, 0x2, RZ ;  /* 0x0000000200007824 */ /* 0x000fe400078e00ff */
[----:B------:R3:W-:Y:S03]  /*4520*/  STG.E.U16 desc[UR20][R40.64], R9 ;  /* 0x0000000928007986 */ /* 0x0007e6000c101514 */
[----:B------:R-:W-:Y:S01]  /*4530*/  LOP3.LUT R0, R0, 0xf8, RZ, 0xc0, !PT ;  /* 0x000000f800007812 */ /* 0x000fe200078ec0ff */
[----:B------:R-:W-:Y:S01]  /*4540*/  STG.E.U16 desc[UR20][R32.64], R10 ;  /* 0x0000000a20007986 */ /* 0x000fe2000c101514 */
[----:B--2---:R-:W-:-:S03]  /*4550*/  PRMT R36, R15, 0x7632, R36 ;  /* 0x000076320f247816 */ /* 0x004fc60000000024 */
[----:B------:R-:W-:Y:S01]  /*4560*/  STG.E.U16 desc[UR20][R28.64], R11 ;  /* 0x0000000b1c007986 */ /* 0x000fe2000c101514 */
[----:B0-----:R-:W-:-:S03]  /*4570*/  PRMT R8, R12, 0x7632, R8 ;  /* 0x000076320c087816 */ /* 0x001fc60000000008 */
[----:B------:R0:W-:Y:S01]  /*4580*/  STG.E.U16 desc[UR20][R26.64], R4 ;  /* 0x000000041a007986 */ /* 0x0001e2000c101514 */
[----:B---3--:R-:W-:-:S03]  /*4590*/  PRMT R9, R13, 0x7632, R9 ;  /* 0x000076320d097816 */ /* 0x008fc60000000009 */
[----:B------:R2:W-:Y:S04]  /*45a0*/  STG.E.U16 desc[UR20][R24.64], R5 ;  /* 0x0000000518007986 */ /* 0x0005e8000c101514 */
[----:B------:R3:W-:Y:S04]  /*45b0*/  STG.E.U16 desc[UR20][R44.64], R6 ;  /* 0x000000062c007986 */ /* 0x0007e8000c101514 */
[----:B------:R4:W-:Y:S01]  /*45c0*/  STG.E.U16 desc[UR20][R46.64], R3 ;  /* 0x000000032e007986 */ /* 0x0009e2000c101514 */
[----:B0-----:R-:W-:Y:S02]  /*45d0*/  PRMT R27, R14, 0x7632, R27 ;  /* 0x000076320e1b7816 */ /* 0x001fe4000000001b */
[----:B-1----:R-:W-:Y:S01]  /*45e0*/  PRMT R41, R16, 0x7632, R41 ;  /* 0x0000763210297816 */ /* 0x002fe20000000029 */
[----:B------:R-:W-:Y:S01]  /*45f0*/  STG.E.U16 desc[UR20][R66.64], R12 ;  /* 0x0000000c42007986 */ /* 0x000fe2000c101514 */
[----:B------:R-:W-:Y:S01]  /*4600*/  FSEL R4, R21, -INF , P0 ;  /* 0xff80000015047808 */ /* 0x000fe20000000000 */
[----:B--2---:R-:W-:-:S02]  /*4610*/  IMAD.SHL.U32 R5, R136, 0x4, RZ ;  /* 0x0000000488057824 */ /* 0x004fc400078e00ff */
[----:B------:R-:W-:Y:S01]  /*4620*/  STG.E.U16 desc[UR20][R68.64], R13 ;  /* 0x0000000d44007986 */ /* 0x000fe2000c101514 */
[----:B---3--:R-:W-:Y:S01]  /*4630*/  PRMT R44, R19, 0x7632, R44 ;  /* 0x00007632132c7816 */ /* 0x008fe2000000002c */
[----:B------:R-:W-:Y:S01]  /*4640*/  FFMA R22, R4, 0.69314718246459960938, R65 ;  /* 0x3f31721804167823 */ /* 0x000fe20000000041 */
[----:B------:R-:W0:Y:S01]  /*4650*/  LDC.64 R6, c[0x0][0x230] ;  /* 0x00008c00ff067b82 */ /* 0x000e220000000a00 */
[----:B------:R-:W-:Y:S01]  /*4660*/  STG.E.U16 desc[UR20][R70.64], R14 ;  /* 0x0000000e46007986 */ /* 0x000fe2000c101514 */
[----:B----4-:R-:W-:Y:S01]  /*4670*/  PRMT R3, R17, 0x7632, R3 ;  /* 0x0000763211037816 */ /* 0x010fe20000000003 */
[----:B------:R-:W-:Y:S02]  /*4680*/  IMAD.HI R136, R136, 0x4, RZ ;  /* 0x0000000488887827 */ /* 0x000fe400078e02ff */
[----:B------:R1:W-:Y:S04]  /*4690*/  STG.E.U16 desc[UR20][R42.64], R15 ;  /* 0x0000000f2a007986 */ /* 0x0003e8000c101514 */
[----:B------:R2:W-:Y:S04]  /*46a0*/  STG.E.U16 desc[UR20][R48.64], R8 ;  /* 0x0000000830007986 */ /* 0x0005e8000c101514 */
[----:B------:R2:W-:Y:S04]  /*46b0*/  STG.E.U16 desc[UR20][R52.64], R9 ;  /* 0x0000000934007986 */ /* 0x0005e8000c101514 */
[----:B------:R2:W-:Y:S01]  /*46c0*/  STG.E.U16 desc[UR20][R54.64], R27 ;  /* 0x0000001b36007986 */ /* 0x0005e2000c101514 */
[----:B-1----:R-:W-:-:S03]  /*46d0*/  PRMT R43, R18, 0x7632, R43 ;  /* 0x00007632122b7816 */ /* 0x002fc6000000002b */
[----:B------:R2:W-:Y:S01]  /*46e0*/  STG.E.U16 desc[UR20][R72.64], R36 ;  /* 0x0000002448007986 */ /* 0x0005e2000c101514 */
[----:B0-----:R-:W-:-:S03]  /*46f0*/  IADD3 R4, P0, P1, R5, UR6, R6 ;  /* 0x0000000605047c10 */ /* 0x001fc6000f91e006 */
[----:B------:R2:W-:Y:S01]  /*4700*/  STG.E.U16 desc[UR20][R74.64], R16 ;  /* 0x000000104a007986 */ /* 0x0005e2000c101514 */
[----:B------:R-:W-:-:S03]  /*4710*/  IADD3.X R5, R136, UR5, R7, P0, P1 ;  /* 0x0000000588057c10 */ /* 0x000fc600087e2407 */
[----:B------:R2:W-:Y:S04]  /*4720*/  STG.E.U16 desc[UR20][R76.64], R17 ;  /* 0x000000114c007986 */ /* 0x0005e8000c101514 */
[----:B------:R2:W-:Y:S04]  /*4730*/  STG.E.U16 desc[UR20][R78.64], R18 ;  /* 0x000000124e007986 */ /* 0x0005e8000c101514 */
[----:B------:R2:W-:Y:S04]  /*4740*/  STG.E.U16 desc[UR20][R80.64], R19 ;  /* 0x0000001350007986 */ /* 0x0005e8000c101514 */
[----:B------:R2:W-:Y:S04]  /*4750*/  STG.E.U16 desc[UR20][R82.64], R41 ;  /* 0x0000002952007986 */ /* 0x0005e8000c101514 */
[----:B------:R2:W-:Y:S04]  /*4760*/  STG.E.U16 desc[UR20][R84.64], R3 ;  /* 0x0000000354007986 */ /* 0x0005e8000c101514 */
[----:B------:R2:W-:Y:S04]  /*4770*/  STG.E.U16 desc[UR20][R86.64], R43 ;  /* 0x0000002b56007986 */ /* 0x0005e8000c101514 */
[----:B------:R2:W-:Y:S01]  /*4780*/  STG.E.U16 desc[UR20][R88.64], R44 ;  /* 0x0000002c58007986 */ /* 0x0005e2000c101514 */
[----:B------:R-:W-:Y:S06]  /*4790*/  BAR.SYNC.DEFER_BLOCKING 0x0 ;  /* 0x0000000000007b1d */ /* 0x000fec0000010000 */
[----:B------:R2:W-:Y:S02]  /*47a0*/  STS.64 [R0+UR9], R22 ;  /* 0x0000001600007988 */ /* 0x0005e40008000a09 */
[----:B------:R-:W-:Y:S06]  /*47b0*/  BAR.SYNC.DEFER_BLOCKING 0x0 ;  /* 0x0000000000007b1d */ /* 0x000fec0000010000 */
[----:B------:R-:W-:Y:S05]  /*47c0*/  @P2 EXIT ;  /* 0x000000000000294d */ /* 0x000fea0003800000 */
[----:B--2---:R-:W0:Y:S04]  /*47d0*/  LDS R3, [R2] ;  /* 0x0000000002037984 */ /* 0x004e280000000800 */
[----:B0-----:R-:W-:Y:S01]  /*47e0*/  STG.E desc[UR20][R4.64], R3 ;  /* 0x0000000304007986 */ /* 0x001fe2000c101914 */
[----:B------:R-:W-:Y:S05]  /*47f0*/  EXIT ;  /* 0x000000000000794d */ /* 0x000fea0003800000 */
.L_x_2:
[----:B------:R-:W-:-:S00]  /*4800*/  BRA `(.L_x_2) ;  /* 0xfffffffc00fc7947 */ /* 0x000fc0000383ffff */
[----:B------:R-:W-:-:S00]  /*4810*/  NOP ;  /* 0x0000000000007918 */ /* 0x000fc00000000000 */
        /* <DEDUP_REMOVED lines=14> */
.L_x_3:


//--------------------- .nv.global.init           --------------------------
	.section	.nv.global.init,"aw",@progbits
.nv.global.init:
	.type		_$_str,@object
	.size		_$_str,(.L_0 - _$_str)
_$_str:
        /*0000*/ 	.byte	0x5f, 0x5f, 0x43, 0x55, 0x44, 0x41, 0x5f, 0x46, 0x54, 0x5a, 0x00
.L_0:


//--------------------- .nv.shared.attn_fwd       --------------------------
	.section	.nv.shared.attn_fwd,"aw",@nobits
	.sectionflags	@""
	.align	16
	.zero		1024


//--------------------- .nv.shared.reserved.0     --------------------------
	.section	.nv.shared.reserved.0,"aw",@nobits
	.weak		__nv_reservedSMEM_offset_0_alias
	.size		__nv_reservedSMEM_offset_0_alias, 0, 0
	.other		__nv_reservedSMEM_offset_0_alias,@"STO_CUDA_RESERVED_SHARED STV_DEFAULT"
__nv_reservedSMEM_offset_0_alias:
	.zero		0


//--------------------- .nv.constant0.attn_fwd    --------------------------
	.section	.nv.constant0.attn_fwd,"a",@progbits
	.sectionflags	@""
	.align	4
.nv.constant0.attn_fwd:
	.zero		664


//--------------------- SYMBOLS --------------------------

	.type		.nv.reservedSmem.offset0,@object
	.size		.nv.reservedSmem.offset0,0x4
